	.headerflags	@"EF_CUDA_TEXMODE_UNIFIED EF_CUDA_64BIT_ADDRESS EF_CUDA_ACCELERATORS EF_CUDA_SM90 EF_CUDA_VIRTUAL_SM(EF_CUDA_SM90)"
	.elftype	@"ET_EXEC"


//--------------------- .nv.info                  --------------------------
	.section	.nv.info,"",@"SHT_CUDA_INFO"
	.align	4


	//----- nvinfo : EIATTR_REGCOUNT
	.align		4
        /*0000*/ 	.byte	0x04, 0x2f
        /*0002*/ 	.short	(.L_1 - .L_0)
	.align		4
.L_0:
        /*0004*/ 	.word	index@(triton_red_fused__unsafe_index_convolution_native_group_norm_34)
        /*0008*/ 	.word	0x0000005c


	//----- nvinfo : EIATTR_MIN_STACK_SIZE
	.align		4
.L_1:
        /*000c*/ 	.byte	0x04, 0x12
        /*000e*/ 	.short	(.L_3 - .L_2)
	.align		4
.L_2:
        /*0010*/ 	.word	index@(triton_red_fused__unsafe_index_convolution_native_group_norm_34)
        /*0014*/ 	.word	0x00000000


	//----- nvinfo : EIATTR_FRAME_SIZE
	.align		4
.L_3:
        /*0018*/ 	.byte	0x04, 0x11
        /*001a*/ 	.short	(.L_5 - .L_4)
	.align		4
.L_4:
        /*001c*/ 	.word	index@(triton_red_fused__unsafe_index_convolution_native_group_norm_34)
        /*0020*/ 	.word	0x00000000


	//----- nvinfo : EIATTR_MIN_STACK_SIZE
	.align		4
.L_5:
        /*0024*/ 	.byte	0x04, 0x12
        /*0026*/ 	.short	(.L_7 - .L_6)
	.align		4
.L_6:
        /*0028*/ 	.word	index@(triton_red_fused__unsafe_index_convolution_native_group_norm_34)
        /*002c*/ 	.word	0x00000000
.L_7:


//--------------------- .nv.info.triton_red_fused__unsafe_index_convolution_native_group_norm_34 --------------------------
	.section	.nv.info.triton_red_fused__unsafe_index_convolution_native_group_norm_34,"",@"SHT_CUDA_INFO"
	.sectionflags	@""
	.align	4


	//----- nvinfo : EIATTR_CUDA_API_VERSION
	.align		4
        /*0000*/ 	.byte	0x04, 0x37
        /*0002*/ 	.short	(.L_9 - .L_8)
.L_8:
        /*0004*/ 	.word	0x0000007c


	//----- nvinfo : EIATTR_KPARAM_INFO
	.align		4
.L_9:
        /*0008*/ 	.byte	0x04, 0x17
        /*000a*/ 	.short	(.L_11 - .L_10)
.L_10:
        /*000c*/ 	.word	0x00000000
        /*0010*/ 	.short	0x0008
        /*0012*/ 	.short	0x003c
        /*0014*/ 	.byte	0x00, 0xf0, 0x11, 0x00


	//----- nvinfo : EIATTR_KPARAM_INFO
	.align		4
.L_11:
        /*0018*/ 	.byte	0x04, 0x17
        /*001a*/ 	.short	(.L_13 - .L_12)
.L_12:
        /*001c*/ 	.word	0x00000000
        /*0020*/ 	.short	0x0007
        /*0022*/ 	.short	0x0038
        /*0024*/ 	.byte	0x00, 0xf0, 0x11, 0x00


	//----- nvinfo : EIATTR_KPARAM_INFO
	.align		4
.L_13:
        /*0028*/ 	.byte	0x04, 0x17
        /*002a*/ 	.short	(.L_15 - .L_14)
.L_14:
        /*002c*/ 	.word	0x00000000
        /*0030*/ 	.short	0x0006
        /*0032*/ 	.short	0x0030
        /*0034*/ 	.byte	0x00, 0xf4, 0x21, 0x00


	//----- nvinfo : EIATTR_KPARAM_INFO
	.align		4
.L_15:
        /*0038*/ 	.byte	0x04, 0x17
        /*003a*/ 	.short	(.L_17 - .L_16)
.L_16:
        /*003c*/ 	.word	0x00000000
        /*0040*/ 	.short	0x0005
        /*0042*/ 	.short	0x0028
        /*0044*/ 	.byte	0x00, 0xf4, 0x21, 0x00


	//----- nvinfo : EIATTR_KPARAM_INFO
	.align		4
.L_17:
        /*0048*/ 	.byte	0x04, 0x17
        /*004a*/ 	.short	(.L_19 - .L_18)
.L_18:
        /*004c*/ 	.word	0x00000000
        /*0050*/ 	.short	0x0004
        /*0052*/ 	.short	0x0020
        /*0054*/ 	.byte	0x00, 0xf4, 0x21, 0x00


	//----- nvinfo : EIATTR_KPARAM_INFO
	.align		4
.L_19:
        /*0058*/ 	.byte	0x04, 0x17
        /*005a*/ 	.short	(.L_21 - .L_20)
.L_20:
        /*005c*/ 	.word	0x00000000
        /*0060*/ 	.short	0x0003
        /*0062*/ 	.short	0x0018
        /*0064*/ 	.byte	0x00, 0xf4, 0x21, 0x00


	//----- nvinfo : EIATTR_KPARAM_INFO
	.align		4
.L_21:
        /*0068*/ 	.byte	0x04, 0x17
        /*006a*/ 	.short	(.L_23 - .L_22)
.L_22:
        /*006c*/ 	.word	0x00000000
        /*0070*/ 	.short	0x0002
        /*0072*/ 	.short	0x0010
        /*0074*/ 	.byte	0x00, 0xf4, 0x21, 0x00


	//----- nvinfo : EIATTR_KPARAM_INFO
	.align		4
.L_23:
        /*0078*/ 	.byte	0x04, 0x17
        /*007a*/ 	.short	(.L_25 - .L_24)
.L_24:
        /*007c*/ 	.word	0x00000000
        /*0080*/ 	.short	0x0001
        /*0082*/ 	.short	0x0008
        /*0084*/ 	.byte	0x00, 0xf4, 0x21, 0x00


	//----- nvinfo : EIATTR_KPARAM_INFO
	.align		4
.L_25:
        /*0088*/ 	.byte	0x04, 0x17
        /*008a*/ 	.short	(.L_27 - .L_26)
.L_26:
        /*008c*/ 	.word	0x00000000
        /*0090*/ 	.short	0x0000
        /*0092*/ 	.short	0x0000
        /*0094*/ 	.byte	0x00, 0xf4, 0x21, 0x00


	//----- nvinfo : EIATTR_SPARSE_MMA_MASK
	.align		4
.L_27:
        /*0098*/ 	.byte	0x03, 0x50
        /*009a*/ 	.short	0x0000


	//----- nvinfo : EIATTR_MAXREG_COUNT
	.align		4
        /*009c*/ 	.byte	0x03, 0x1b
        /*009e*/ 	.short	0x0080


	//----- nvinfo : EIATTR_COOP_GROUP_MASK_REGIDS
	.align		4
        /*00a0*/ 	.byte	0x04, 0x29
        /*00a2*/ 	.short	(.L_29 - .L_28)


	//   ....[0]....
.L_28:
        /*00a4*/ 	.word	0xffffffff


	//   ....[1]....
        /*00a8*/ 	.word	0xffffffff


	//   ....[2]....
        /*00ac*/ 	.word	0xffffffff


	//   ....[3]....
        /*00b0*/ 	.word	0xffffffff


	//   ....[4]....
        /*00b4*/ 	.word	0xffffffff


	//   ....[5]....
        /*00b8*/ 	.word	0xffffffff


	//   ....[6]....
        /*00bc*/ 	.word	0xffffffff


	//   ....[7]....
        /*00c0*/ 	.word	0xffffffff


	//   ....[8]....
        /*00c4*/ 	.word	0xffffffff


	//   ....[9]....
        /*00c8*/ 	.word	0xffffffff


	//   ....[10]....
        /*00cc*/ 	.word	0xffffffff


	//   ....[11]....
        /*00d0*/ 	.word	0xffffffff


	//   ....[12]....
        /*00d4*/ 	.word	0xffffffff


	//   ....[13]....
        /*00d8*/ 	.word	0xffffffff


	//   ....[14]....
        /*00dc*/ 	.word	0xffffffff


	//   ....[15]....
        /*00e0*/ 	.word	0xffffffff


	//   ....[16]....
        /*00e4*/ 	.word	0xffffffff


	//   ....[17]....
        /*00e8*/ 	.word	0xffffffff


	//----- nvinfo : EIATTR_COOP_GROUP_INSTR_OFFSETS
	.align		4
.L_29:
        /*00ec*/ 	.byte	0x04, 0x28
        /*00ee*/ 	.short	(.L_31 - .L_30)


	//   ....[0]....
.L_30:
        /*00f0*/ 	.word	0x00002150


	//   ....[1]....
        /*00f4*/ 	.word	0x00002450


	//   ....[2]....
        /*00f8*/ 	.word	0x000024b0


	//   ....[3]....
        /*00fc*/ 	.word	0x00002530


	//   ....[4]....
        /*0100*/ 	.word	0x00002610


	//   ....[5]....
        /*0104*/ 	.word	0x00002660


	//   ....[6]....
        /*0108*/ 	.word	0x000027a0


	//   ....[7]....
        /*010c*/ 	.word	0x000027b0


	//   ....[8]....
        /*0110*/ 	.word	0x000027f0


	//   ....[9]....
        /*0114*/ 	.word	0x00002830


	//   ....[10]....
        /*0118*/ 	.word	0x000028f0


	//   ....[11]....
        /*011c*/ 	.word	0x000029a0


	//   ....[12]....
        /*0120*/ 	.word	0x000029c0


	//   ....[13]....
        /*0124*/ 	.word	0x00002a10


	//   ....[14]....
        /*0128*/ 	.word	0x00002ac0


	//   ....[15]....
        /*012c*/ 	.word	0x00002b20


	//   ....[16]....
        /*0130*/ 	.word	0x00002be0


	//   ....[17]....
        /*0134*/ 	.word	0x00002c40


	//----- nvinfo : EIATTR_EXIT_INSTR_OFFSETS
	.align		4
.L_31:
        /*0138*/ 	.byte	0x04, 0x1c
        /*013a*/ 	.short	(.L_33 - .L_32)


	//   ....[0]....
.L_32:
        /*013c*/ 	.word	0x00002de0


	//   ....[1]....
        /*0140*/ 	.word	0x00002e30


	//----- nvinfo : EIATTR_REQNTID
	.align		4
.L_33:
        /*0144*/ 	.byte	0x04, 0x10
        /*0146*/ 	.short	(.L_35 - .L_34)
.L_34:
        /*0148*/ 	.word	0x00000200
        /*014c*/ 	.word	0x00000001
        /*0150*/ 	.word	0x00000001


	//----- nvinfo : EIATTR_CBANK_PARAM_SIZE
	.align		4
.L_35:
        /*0154*/ 	.byte	0x03, 0x19
        /*0156*/ 	.short	0x0040


	//----- nvinfo : EIATTR_PARAM_CBANK
	.align		4
        /*0158*/ 	.byte	0x04, 0x0a
        /*015a*/ 	.short	(.L_37 - .L_36)
	.align		4
.L_36:
        /*015c*/ 	.word	index@(.nv.constant0.triton_red_fused__unsafe_index_convolution_native_group_norm_34)
        /*0160*/ 	.short	0x0210
        /*0162*/ 	.short	0x0040


	//----- nvinfo : EIATTR_SW_WAR
	.align		4
.L_37:
        /*0164*/ 	.byte	0x04, 0x36
        /*0166*/ 	.short	(.L_39 - .L_38)
.L_38:
        /*0168*/ 	.word	0x00000008
.L_39:


//--------------------- .nv.callgraph             --------------------------
	.section	.nv.callgraph,"",@"SHT_CUDA_CALLGRAPH"
	.align	4
	.sectionentsize	8
	.align		4
        /*0000*/ 	.word	0x00000000
	.align		4
        /*0004*/ 	.word	0xffffffff
	.align		4
        /*0008*/ 	.word	0x00000000
	.align		4
        /*000c*/ 	.word	0xfffffffe
	.align		4
        /*0010*/ 	.word	0x00000000
	.align		4
        /*0014*/ 	.word	0xfffffffd
	.align		4
        /*0018*/ 	.word	0x00000000
	.align		4
        /*001c*/ 	.word	0xfffffffc


//--------------------- .text.triton_red_fused__unsafe_index_convolution_native_group_norm_34 --------------------------
	.section	.text.triton_red_fused__unsafe_index_convolution_native_group_norm_34,"ax",@progbits
	.sectionflags	@"SHF_BARRIERS=1"
	.align	128
        .global         triton_red_fused__unsafe_index_convolution_native_group_norm_34
        .type           triton_red_fused__unsafe_index_convolution_native_group_norm_34,@function
        .size           triton_red_fused__unsafe_index_convolution_native_group_norm_34,(.L_x_3 - triton_red_fused__unsafe_index_convolution_native_group_norm_34)
        .other          triton_red_fused__unsafe_index_convolution_native_group_norm_34,@"STO_CUDA_ENTRY STV_DEFAULT"
triton_red_fused__unsafe_index_convolution_native_group_norm_34:
.text.triton_red_fused__unsafe_index_convolution_native_group_norm_34:
[----:B------:R-:W0:Y:S02]  /*0000*/  LDC R1, c[0x0][0x28] ;  /* 0x00000a00ff017b82 */ /* 0x000e240000000800 */
[----:B------:R-:W1:Y:S01]  /*0010*/  S2R R6, SR_CTAID.X ;  /* 0x0000000000067919 */ /* 0x000e620000002500 */
[----:B------:R-:W2:Y:S01]  /*0020*/  LDC.64 R2, c[0x0][0x220] ;  /* 0x00008800ff027b82 */ /* 0x000ea20000000a00 */
[----:B------:R-:W-:Y:S01]  /*0030*/  IMAD.MOV.U32 R16, RZ, RZ, RZ ;  /* 0x000000ffff107224 */ /* 0x000fe200078e00ff */
[----:B------:R-:W-:Y:S01]  /*0040*/  ULDC.64 UR6, c[0x0][0x208] ;  /* 0x0000820000067ab9 */ /* 0x000fe20000000a00 */
[----:B------:R-:W3:Y:S05]  /*0050*/  S2R R0, SR_TID.X ;  /* 0x0000000000007919 */ /* 0x000eea0000002100 */
[----:B------:R-:W4:Y:S01]  /*0060*/  S2UR UR5, SR_CgaCtaId ;  /* 0x00000000000579c3 */ /* 0x000f220000008800 */
[----:B------:R-:W-:Y:S01]  /*0070*/  UMOV UR4, 0x400 ;  /* 0x0000040000047882 */ /* 0x000fe20000000000 */
[----:B------:R-:W-:Y:S01]  /*0080*/  ULDC.64 UR8, c[0x0][0x228] ;  /* 0x00008a0000087ab9 */ /* 0x000fe20000000a00 */
[----:B-1----:R-:W-:-:S05]  /*0090*/  IMAD.SHL.U32 R17, R6, 0x8, RZ ;  /* 0x0000000806117824 */ /* 0x002fca00078e00ff */
[----:B---3--:R-:W-:-:S04]  /*00a0*/  LOP3.LUT R12, R17, 0x7, R0, 0xf8, !PT ;  /* 0x00000007110c7812 */ /* 0x008fc800078ef800 */
[----:B------:R-:W-:Y:S02]  /*00b0*/  SHF.R.S32.HI R5, RZ, 0x1f, R12 ;  /* 0x0000001fff057819 */ /* 0x000fe4000001140c */
[----:B------:R-:W-:Y:S02]  /*00c0*/  ISETP.GE.AND P1, PT, R12, 0x400, PT ;  /* 0x000004000c00780c */ /* 0x000fe40003f26270 */
[----:B------:R-:W-:-:S04]  /*00d0*/  LEA.HI R8, R5, R12, RZ, 0x2 ;  /* 0x0000000c05087211 */ /* 0x000fc800078f10ff */
[--C-:B------:R-:W-:Y:S02]  /*00e0*/  SHF.R.S32.HI R9, RZ, 0x2, R8.reuse ;  /* 0x00000002ff097819 */ /* 0x100fe40000011408 */
[----:B------:R-:W-:-:S04]  /*00f0*/  SHF.R.S32.HI R4, RZ, 0x1f, R8 ;  /* 0x0000001fff047819 */ /* 0x000fc80000011408 */
[----:B------:R-:W-:-:S04]  /*0100*/  LEA.HI R4, R4, R9, RZ, 0x6 ;  /* 0x0000000904047211 */ /* 0x000fc800078f30ff */
[----:B------:R-:W-:-:S05]  /*0110*/  LOP3.LUT R4, R4, 0xffffffc0, RZ, 0xc0, !PT ;  /* 0xffffffc004047812 */ /* 0x000fca00078ec0ff */
[----:B------:R-:W-:Y:S01]  /*0120*/  IMAD.IADD R5, R9, 0x1, -R4 ;  /* 0x0000000109057824 */ /* 0x000fe200078e0a04 */
[----:B------:R-:W-:-:S03]  /*0130*/  SHF.R.U32.HI R4, RZ, 0x7, R0 ;  /* 0x00000007ff047819 */ /* 0x000fc60000011600 */
[----:B--2---:R-:W-:Y:S01]  /*0140*/  IMAD.WIDE R2, R5, 0x4, R2 ;  /* 0x0000000405027825 */ /* 0x004fe200078e0202 */
[----:B------:R-:W-:Y:S02]  /*0150*/  SGXT.U32 R4, R4, 0x2 ;  /* 0x000000020404781a */ /* 0x000fe40000000000 */
[----:B------:R-:W-:Y:S01]  /*0160*/  SHF.R.U32.HI R54, RZ, 0x3, R0 ;  /* 0x00000003ff367819 */ /* 0x000fe20000011600 */
[----:B------:R-:W-:Y:S01]  /*0170*/  IMAD.U32 R6, R6, 0x10000, RZ ;  /* 0x0001000006067824 */ /* 0x000fe200078e00ff */
[----:B------:R1:W5:Y:S01]  /*0180*/  @!P1 LDG.E.EL R16, desc[UR6][R2.64] ;  /* 0x0000000602109981 */ /* 0x000362000c2e1900 */
[----:B------:R-:W-:Y:S01]  /*0190*/  IMAD.SHL.U32 R7, R4, 0x2000, RZ ;  /* 0x0000200004077824 */ /* 0x000fe200078e00ff */
[----:B------:R-:W-:Y:S01]  /*01a0*/  LOP3.LUT R5, R17, 0x4, R4, 0xfe, !PT ;  /* 0x0000000411057812 */ /* 0x000fe200078efe04 */
[----:B------:R-:W-:Y:S01]  /*01b0*/  IMAD.SHL.U32 R13, R0, 0x4, RZ ;  /* 0x00000004000d7824 */ /* 0x000fe200078e00ff */
[----:B------:R-:W-:Y:S01]  /*01c0*/  LOP3.LUT R17, R17, R4, RZ, 0xfc, !PT ;  /* 0x0000000411117212 */ /* 0x000fe200078efcff */
[----:B----4-:R-:W-:Y:S01]  /*01d0*/  UPRMT UR4, UR5, 0x654, UR4 ;  /* 0x0000065405047896 */ /* 0x010fe20008000004 */
[----:B------:R-:W-:Y:S01]  /*01e0*/  ISETP.GE.AND P2, PT, R5, 0x400, PT ;  /* 0x000004000500780c */ /* 0x000fe20003f46270 */
[----:B------:R-:W-:Y:S01]  /*01f0*/  IMAD.SHL.U32 R9, R9, 0x1000, RZ ;  /* 0x0000100009097824 */ /* 0x000fe200078e00ff */
[----:B------:R-:W-:Y:S01]  /*0200*/  LOP3.LUT R7, R6, R7, RZ, 0xfc, !PT ;  /* 0x0000000706077212 */ /* 0x000fe200078efcff */
[----:B------:R-:W-:Y:S01]  /*0210*/  IMAD.SHL.U32 R6, R17, 0x2000, RZ ;  /* 0x0000200011067824 */ /* 0x000fe200078e00ff */
[----:B------:R-:W-:Y:S01]  /*0220*/  SGXT.U32 R54, R54, 0x6 ;  /* 0x000000063636781a */ /* 0x000fe20000000000 */
[C---:B-1----:R-:W-:Y:S01]  /*0230*/  IMAD.SHL.U32 R2, R0.reuse, 0x200, RZ ;  /* 0x0000020000027824 */ /* 0x042fe200078e00ff */
[----:B------:R-:W-:Y:S01]  /*0240*/  LOP3.LUT R21, R13, 0x7fc, RZ, 0xc0, !PT ;  /* 0x000007fc0d157812 */ /* 0x000fe200078ec0ff */
[----:B------:R-:W-:Y:S01]  /*0250*/  IMAD.MOV.U32 R24, RZ, RZ, RZ ;  /* 0x000000ffff187224 */ /* 0x000fe200078e00ff */
[----:B------:R-:W-:-:S02]  /*0260*/  LOP3.LUT R3, R0, 0x7f, RZ, 0xc0, !PT ;  /* 0x0000007f00037812 */ /* 0x000fc400078ec0ff */
[----:B------:R-:W-:Y:S02]  /*0270*/  CS2R R26, SRZ ;  /* 0x00000000001a7805 */ /* 0x000fe4000001ff00 */
[----:B------:R-:W-:Y:S02]  /*0280*/  LOP3.LUT R5, R2, 0xe00, RZ, 0xc0, !PT ;  /* 0x00000e0002057812 */ /* 0x000fe400078ec0ff */
[----:B------:R-:W-:Y:S02]  /*0290*/  CS2R R28, SRZ ;  /* 0x00000000001c7805 */ /* 0x000fe4000001ff00 */
[----:B------:R-:W-:Y:S01]  /*02a0*/  LOP3.LUT R4, R21, 0x800, RZ, 0xfc, !PT ;  /* 0x0000080015047812 */ /* 0x000fe200078efcff */
[----:B------:R-:W-:Y:S01]  /*02b0*/  IMAD.WIDE.U32 R2, R3, 0x10, RZ ;  /* 0x0000001003027825 */ /* 0x000fe200078e00ff */
[----:B------:R-:W-:Y:S02]  /*02c0*/  LOP3.LUT R18, R5, R54, RZ, 0xfc, !PT ;  /* 0x0000003605127212 */ /* 0x000fe400078efcff */
[----:B------:R-:W-:-:S02]  /*02d0*/  CS2R R30, SRZ ;  /* 0x00000000001e7805 */ /* 0x000fc4000001ff00 */
[----:B------:R-:W-:Y:S02]  /*02e0*/  LEA.HI R5, R5, UR4, RZ, 0x1b ;  /* 0x0000000405057c11 */ /* 0x000fe4000f8fd8ff */
[----:B------:R-:W-:Y:S02]  /*02f0*/  CS2R R32, SRZ ;  /* 0x0000000000207805 */ /* 0x000fe4000001ff00 */
[----:B------:R-:W-:Y:S01]  /*0300*/  LOP3.LUT R11, R6, 0x8000, RZ, 0xfc, !PT ;  /* 0x00008000060b7812 */ /* 0x000fe200078efcff */
[----:B------:R-:W-:Y:S01]  /*0310*/  IMAD.WIDE R6, R7, 0x4, RZ ;  /* 0x0000000407067825 */ /* 0x000fe200078e02ff */
[----:B------:R-:W-:Y:S02]  /*0320*/  SHF.R.U32.HI R10, RZ, 0x5, R4 ;  /* 0x00000005ff0a7819 */ /* 0x000fe40000011604 */
[----:B------:R-:W-:Y:S02]  /*0330*/  CS2R R34, SRZ ;  /* 0x0000000000227805 */ /* 0x000fe4000001ff00 */
[----:B------:R-:W-:Y:S01]  /*0340*/  SHF.R.U32.HI R14, RZ, 0x3, R0 ;  /* 0x00000003ff0e7819 */ /* 0x000fe20000011600 */
[----:B------:R-:W-:Y:S01]  /*0350*/  IMAD R18, R18, 0x4, R5 ;  /* 0x0000000412127824 */ /* 0x000fe200078e0205 */
[----:B------:R-:W-:Y:S01]  /*0360*/  LOP3.LUT R20, R2, R6, RZ, 0xfc, !PT ;  /* 0x0000000602147212 */ /* 0x000fe200078efcff */
[----:B------:R-:W-:Y:S01]  /*0370*/  IMAD.WIDE R4, R11, 0x4, RZ ;  /* 0x000000040b047825 */ /* 0x000fe200078e02ff */
[----:B------:R-:W-:-:S02]  /*0380*/  LOP3.LUT R7, R3, R7, RZ, 0xfc, !PT ;  /* 0x0000000703077212 */ /* 0x000fc400078efcff */
[----:B------:R-:W-:Y:S02]  /*0390*/  CS2R R36, SRZ ;  /* 0x0000000000247805 */ /* 0x000fe4000001ff00 */
[----:B------:R-:W-:Y:S02]  /*03a0*/  LOP3.LUT R6, R14, 0x30, RZ, 0xc0, !PT ;  /* 0x000000300e067812 */ /* 0x000fe400078ec0ff */
[----:B------:R-:W-:Y:S02]  /*03b0*/  CS2R R38, SRZ ;  /* 0x0000000000267805 */ /* 0x000fe4000001ff00 */
[----:B------:R-:W-:Y:S02]  /*03c0*/  LOP3.LUT R22, R2, R4, RZ, 0xfc, !PT ;  /* 0x0000000402167212 */ /* 0x000fe400078efcff */
[----:B------:R-:W-:Y:S02]  /*03d0*/  CS2R R40, SRZ ;  /* 0x0000000000287805 */ /* 0x000fe4000001ff00 */
[----:B------:R-:W-:Y:S01]  /*03e0*/  LOP3.LUT R2, R3, R5, RZ, 0xfc, !PT ;  /* 0x0000000503027212 */ /* 0x000fe200078efcff */
[----:B------:R-:W-:Y:S01]  /*03f0*/  VIADD R6, R6, UR4 ;  /* 0x0000000406067c36 */ /* 0x000fe20008000000 */
[----:B------:R-:W-:-:S02]  /*0400*/  IADD3 R22, P0, R22, UR8, RZ ;  /* 0x0000000816167c10 */ /* 0x000fc4000ff1e0ff */
[----:B------:R-:W-:Y:S02]  /*0410*/  CS2R R42, SRZ ;  /* 0x00000000002a7805 */ /* 0x000fe4000001ff00 */
[----:B------:R-:W-:Y:S01]  /*0420*/  LOP3.LUT R10, R10, 0x70, RZ, 0xc0, !PT ;  /* 0x000000700a0a7812 */ /* 0x000fe200078ec0ff */
[----:B------:R-:W-:Y:S01]  /*0430*/  IMAD R19, R21, 0x4, R6 ;  /* 0x0000000415137824 */ /* 0x000fe200078e0206 */
[----:B------:R-:W-:Y:S02]  /*0440*/  IADD3.X R25, R2, UR9, RZ, P0, !PT ;  /* 0x0000000902197c10 */ /* 0x000fe400087fe4ff */
[----:B------:R-:W-:Y:S01]  /*0450*/  CS2R R44, SRZ ;  /* 0x00000000002c7805 */ /* 0x000fe2000001ff00 */
[----:B------:R-:W1:Y:S01]  /*0460*/  LDC.64 R2, c[0x0][0x210] ;  /* 0x00008400ff027b82 */ /* 0x000e620000000a00 */
[----:B------:R-:W-:Y:S02]  /*0470*/  LOP3.LUT R5, R8, 0x1ffffffc, RZ, 0xc0, !PT ;  /* 0x1ffffffc08057812 */ /* 0x000fe400078ec0ff */
[----:B------:R-:W-:-:S02]  /*0480*/  CS2R R46, SRZ ;  /* 0x00000000002e7805 */ /* 0x000fc4000001ff00 */
[----:B------:R-:W-:Y:S02]  /*0490*/  IADD3 R10, R10, UR4, RZ ;  /* 0x000000040a0a7c10 */ /* 0x000fe4000fffe0ff */
[----:B------:R-:W-:Y:S02]  /*04a0*/  CS2R R48, SRZ ;  /* 0x0000000000307805 */ /* 0x000fe4000001ff00 */
[----:B------:R-:W-:Y:S01]  /*04b0*/  LOP3.LUT R15, R0, 0x1f, RZ, 0xc0, !PT ;  /* 0x0000001f000f7812 */ /* 0x000fe200078ec0ff */
[----:B------:R-:W-:Y:S01]  /*04c0*/  IMAD.IADD R5, R12, 0x1, -R5 ;  /* 0x000000010c057824 */ /* 0x000fe200078e0a05 */
[C---:B------:R-:W-:Y:S01]  /*04d0*/  LOP3.LUT R52, R0.reuse, 0x1ff, RZ, 0xc0, !PT ;  /* 0x000001ff00347812 */ /* 0x040fe200078ec0ff */
[----:B------:R-:W-:Y:S01]  /*04e0*/  IMAD R21, R21, 0x4, R10 ;  /* 0x0000000415157824 */ /* 0x000fe200078e020a */
[----:B------:R-:W-:Y:S01]  /*04f0*/  SHF.R.U32.HI R53, RZ, 0x5, R0 ;  /* 0x00000005ff357819 */ /* 0x000fe20000011600 */
[----:B------:R-:W-:Y:S01]  /*0500*/  IMAD.MOV.U32 R50, RZ, RZ, RZ ;  /* 0x000000ffff327224 */ /* 0x000fe200078e00ff */
[----:B------:R-:W-:Y:S01]  /*0510*/  SHF.R.S32.HI R56, RZ, 0x1f, R9 ;  /* 0x0000001fff387819 */ /* 0x000fe20000011409 */
[----:B------:R-:W-:Y:S01]  /*0520*/  IMAD.SHL.U32 R55, R5, 0x8, RZ ;  /* 0x0000000805377824 */ /* 0x000fe200078e00ff */
[----:B------:R-:W-:Y:S01]  /*0530*/  IADD3 R20, P3, R20, UR8, RZ ;  /* 0x0000000814147c10 */ /* 0x000fe2000ff7e0ff */
[----:B------:R-:W-:Y:S01]  /*0540*/  IMAD.SHL.U32 R57, R9, 0x4, RZ ;  /* 0x0000000409397824 */ /* 0x000fe200078e00ff */
[----:B------:R-:W-:-:S02]  /*0550*/  LOP3.LUT R51, R0, 0x7, RZ, 0xc0, !PT ;  /* 0x0000000700337812 */ /* 0x000fc400078ec0ff */
[----:B------:R-:W-:Y:S02]  /*0560*/  LEA R52, R52, UR4, 0x4 ;  /* 0x0000000434347c11 */ /* 0x000fe4000f8e20ff */
[----:B------:R-:W-:Y:S02]  /*0570*/  SGXT.U32 R53, R53, 0x4 ;  /* 0x000000043535781a */ /* 0x000fe40000000000 */
[----:B------:R-:W-:Y:S02]  /*0580*/  LEA R54, R54, UR4, 0x4 ;  /* 0x0000000436367c11 */ /* 0x000fe4000f8e20ff */
[----:B------:R-:W-:Y:S01]  /*0590*/  SHF.L.U64.HI R56, R9, 0x2, R56 ;  /* 0x0000000209387819 */ /* 0x000fe20000010238 */
[----:B-1----:R-:W-:Y:S01]  /*05a0*/  IMAD.WIDE.U32 R2, R15, 0x8, R2 ;  /* 0x000000080f027825 */ /* 0x002fe200078e0002 */
[----:B------:R-:W-:Y:S01]  /*05b0*/  IADD3.X R23, R7, UR9, RZ, P3, !PT ;  /* 0x0000000907177c10 */ /* 0x000fe20009ffe4ff */
[----:B------:R-:W-:-:S06]  /*05c0*/  ULDC.64 UR8, c[0x0][0x218] ;  /* 0x0000860000087ab9 */ /* 0x000fcc0000000a00 */
.L_x_1:
[----:B------:R-:W1:Y:S01]  /*05d0*/  LDC.64 R66, c[0x0][0x210] ;  /* 0x00008400ff427b82 */ /* 0x000e620000000a00 */
[----:B------:R-:W-:Y:S01]  /*05e0*/  LOP3.LUT R65, R53, 0x1f, RZ, 0xc0, !PT ;  /* 0x0000001f35417812 */ /* 0x000fe200078ec0ff */
[----:B------:R-:W2:Y:S04]  /*05f0*/  LDG.E.EL.64 R58, desc[UR6][R2.64] ;  /* 0x00000006023a7981 */ /* 0x000ea8000c2e1b00 */
[----:B-1----:R-:W-:-:S06]  /*0600*/  IMAD.WIDE.U32 R64, R65, 0x8, R66 ;  /* 0x0000000841407825 */ /* 0x002fcc00078e0042 */
[----:B------:R-:W3:Y:S01]  /*0610*/  LDG.E.EL.64 R64, desc[UR6][R64.64] ;  /* 0x0000000640407981 */ /* 0x000ee2000c2e1b00 */
[----:B0-----:R-:W-:-:S04]  /*0620*/  SHF.R.U32.HI R4, RZ, 0xa, R24 ;  /* 0x0000000aff047819 */ /* 0x001fc80000011618 */
[----:B------:R-:W-:Y:S02]  /*0630*/  LOP3.LUT R5, R4, R55, RZ, 0xfc, !PT ;  /* 0x0000003704057212 */ /* 0x000fe400078efcff */
[----:B------:R-:W-:-:S03]  /*0640*/  CS2R R70, SRZ ;  /* 0x0000000000467805 */ /* 0x000fc6000001ff00 */
[----:B------:R-:W-:-:S05]  /*0650*/  IMAD.WIDE R66, R5, 0x8, R66 ;  /* 0x0000000805427825 */ /* 0x000fca00078e0242 */
[----:B------:R-:W4:Y:S01]  /*0660*/  @!P1 LDG.E.EL.64 R70, desc[UR6][R66.64] ;  /* 0x0000000642469981 */ /* 0x000f22000c2e1b00 */
[----:B------:R-:W-:Y:S02]  /*0670*/  CS2R R8, SRZ ;  /* 0x0000000000087805 */ /* 0x000fe4000001ff00 */
[----:B------:R-:W-:Y:S02]  /*0680*/  CS2R R68, SRZ ;  /* 0x0000000000447805 */ /* 0x000fe4000001ff00 */
[----:B------:R-:W-:Y:S02]  /*0690*/  CS2R R62, SRZ ;  /* 0x00000000003e7805 */ /* 0x000fe4000001ff00 */
[----:B------:R-:W4:Y:S04]  /*06a0*/  @!P1 LDG.E.EL.64 R8, desc[UR6][R66.64] ;  /* 0x0000000642089981 */ /* 0x000f28000c2e1b00 */
[----:B------:R-:W4:Y:S04]  /*06b0*/  @!P1 LDG.E.EL.64 R68, desc[UR6][R66.64] ;  /* 0x0000000642449981 */ /* 0x000f28000c2e1b00 */
[----:B------:R-:W4:Y:S01]  /*06c0*/  @!P1 LDG.E.EL.64 R62, desc[UR6][R66.64] ;  /* 0x00000006423e9981 */ /* 0x000f22000c2e1b00 */
[----:B------:R-:W-:-:S02]  /*06d0*/  CS2R R60, SRZ ;  /* 0x00000000003c7805 */ /* 0x000fc4000001ff00 */
[----:B------:R-:W-:-:S04]  /*06e0*/  CS2R R10, SRZ ;  /* 0x00000000000a7805 */ /* 0x000fc8000001ff00 */
[----:B------:R-:W4:Y:S04]  /*06f0*/  @!P1 LDG.E.EL.64 R60, desc[UR6][R66.64] ;  /* 0x00000006423c9981 */ /* 0x000f28000c2e1b00 */
[----:B------:R-:W4:Y:S01]  /*0700*/  @!P1 LDG.E.EL.64 R10, desc[UR6][R66.64] ;  /* 0x00000006420a9981 */ /* 0x000f22000c2e1b00 */
[----:B------:R-:W-:Y:S02]  /*0710*/  CS2R R6, SRZ ;  /* 0x0000000000067805 */ /* 0x000fe4000001ff00 */
[----:B------:R-:W-:-:S04]  /*0720*/  CS2R R4, SRZ ;  /* 0x0000000000047805 */ /* 0x000fc8000001ff00 */
[----:B------:R-:W4:Y:S04]  /*0730*/  @!P1 LDG.E.EL.64 R6, desc[UR6][R66.64] ;  /* 0x0000000642069981 */ /* 0x000f28000c2e1b00 */
[----:B------:R0:W4:Y:S01]  /*0740*/  @!P1 LDG.E.EL.64 R4, desc[UR6][R66.64] ;  /* 0x0000000642049981 */ /* 0x000122000c2e1b00 */
[----:B------:R-:W-:Y:S01]  /*0750*/  BAR.SYNC.DEFER_BLOCKING 0x0 ;  /* 0x0000000000007b1d */ /* 0x000fe20000010000 */
[----:B--2---:R-:W-:-:S04]  /*0760*/  SHF.R.U32.HI R73, RZ, 0x1b, R59 ;  /* 0x0000001bff497819 */ /* 0x004fc8000001163b */
[----:B------:R-:W-:-:S04]  /*0770*/  LOP3.LUT R73, R73, 0x10, RZ, 0xc0, !PT ;  /* 0x0000001049497812 */ /* 0x000fc800078ec0ff */
[----:B------:R-:W-:-:S04]  /*0780*/  IADD3 R73, P0, R58, R73, RZ ;  /* 0x000000493a497210 */ /* 0x000fc80007f1e0ff */
[----:B------:R-:W-:Y:S02]  /*0790*/  IADD3.X R59, RZ, R59, RZ, P0, !PT ;  /* 0x0000003bff3b7210 */ /* 0x000fe400007fe4ff */
[----:B---3--:R-:W-:-:S04]  /*07a0*/  SHF.R.U32.HI R75, RZ, 0x1b, R65 ;  /* 0x0000001bff4b7819 */ /* 0x008fc80000011641 */
[----:B------:R-:W-:-:S04]  /*07b0*/  LOP3.LUT R75, R75, 0x10, RZ, 0xc0, !PT ;  /* 0x000000104b4b7812 */ /* 0x000fc800078ec0ff */
[----:B------:R-:W-:-:S04]  /*07c0*/  IADD3 R58, P3, R64, R75, RZ ;  /* 0x0000004b403a7210 */ /* 0x000fc80007f7e0ff */
[----:B------:R-:W-:Y:S01]  /*07d0*/  LEA R72, P0, R58, R73, 0x4 ;  /* 0x000000493a487211 */ /* 0x000fe200078020ff */
[----:B------:R-:W-:-:S05]  /*07e0*/  IMAD.X R65, RZ, RZ, R65, P3 ;  /* 0x000000ffff417224 */ /* 0x000fca00018e0641 */
[----:B------:R-:W-:-:S05]  /*07f0*/  LEA.HI.X R73, R58, R59, R65, 0x4, P0 ;  /* 0x0000003b3a497211 */ /* 0x000fca00000f2441 */
[----:B------:R1:W-:Y:S01]  /*0800*/  STS.64 [R52], R72 ;  /* 0x0000004834007388 */ /* 0x0003e20000000a00 */
[----:B------:R-:W-:Y:S01]  /*0810*/  BAR.SYNC.DEFER_BLOCKING 0x0 ;  /* 0x0000000000007b1d */ /* 0x000fe20000010000 */
[----:B----4-:R-:W-:-:S04]  /*0820*/  SEL R75, R71, RZ, !P1 ;  /* 0x000000ff474b7207 */ /* 0x010fc80004800000 */
[----:B------:R-:W-:Y:S02]  /*0830*/  SHF.R.U32.HI R58, RZ, 0x1b, R75 ;  /* 0x0000001bff3a7819 */ /* 0x000fe4000001164b */
[----:B------:R-:W-:Y:S01]  /*0840*/  SEL R71, R70, RZ, !P1 ;  /* 0x000000ff46477207 */ /* 0x000fe20004800000 */
[----:B0-----:R-:W0:Y:S04]  /*0850*/  LDS.64 R66, [R54] ;  /* 0x0000000036427984 */ /* 0x001e280000000a00 */
[----:B------:R-:W2:Y:S01]  /*0860*/  LDS.64 R64, [R54+0x400] ;  /* 0x0004000036407984 */ /* 0x000ea20000000a00 */
[----:B------:R-:W-:-:S03]  /*0870*/  LOP3.LUT R70, R58, 0x10, RZ, 0xc0, !PT ;  /* 0x000000103a467812 */ /* 0x000fc600078ec0ff */
[----:B------:R-:W3:Y:S01]  /*0880*/  LDS.64 R58, [R54+0x800] ;  /* 0x00080000363a7984 */ /* 0x000ee20000000a00 */
[----:B------:R-:W-:Y:S02]  /*0890*/  SEL R77, R9, RZ, !P1 ;  /* 0x000000ff094d7207 */ /* 0x000fe40004800000 */
[----:B------:R-:W-:Y:S02]  /*08a0*/  SEL R76, R69, RZ, !P1 ;  /* 0x000000ff454c7207 */ /* 0x000fe40004800000 */
[----:B-1----:R-:W-:Y:S02]  /*08b0*/  SHF.R.U32.HI R73, RZ, 0x1b, R77 ;  /* 0x0000001bff497819 */ /* 0x002fe4000001164d */
[----:B------:R-:W-:Y:S02]  /*08c0*/  IADD3 R70, P5, R70, R71, RZ ;  /* 0x0000004746467210 */ /* 0x000fe40007fbe0ff */
[----:B------:R-:W-:Y:S02]  /*08d0*/  SEL R63, R63, RZ, !P1 ;  /* 0x000000ff3f3f7207 */ /* 0x000fe40004800000 */
[----:B------:R-:W-:-:S02]  /*08e0*/  SEL R72, R8, RZ, !P1 ;  /* 0x000000ff08487207 */ /* 0x000fc40004800000 */
[----:B------:R-:W-:Y:S01]  /*08f0*/  SEL R71, R68, RZ, !P1 ;  /* 0x000000ff44477207 */ /* 0x000fe20004800000 */
[----:B------:R-:W1:Y:S01]  /*0900*/  LDS.64 R8, [R54+0xc00] ;  /* 0x000c000036087984 */ /* 0x000e620000000a00 */
[----:B------:R-:W-:Y:S02]  /*0910*/  SHF.R.U32.HI R68, RZ, 0x1b, R76 ;  /* 0x0000001bff447819 */ /* 0x000fe4000001164c */
[----:B------:R-:W-:Y:S02]  /*0920*/  LOP3.LUT R73, R73, 0x10, RZ, 0xc0, !PT ;  /* 0x0000001049497812 */ /* 0x000fe400078ec0ff */
[----:B------:R-:W-:Y:S02]  /*0930*/  SHF.R.U32.HI R69, RZ, 0x1b, R63 ;  /* 0x0000001bff457819 */ /* 0x000fe4000001163f */
[----:B------:R-:W-:Y:S02]  /*0940*/  LOP3.LUT R68, R68, 0x10, RZ, 0xc0, !PT ;  /* 0x0000001044447812 */ /* 0x000fe400078ec0ff */
[----:B------:R-:W-:-:S02]  /*0950*/  IADD3 R73, P3, R73, R72, RZ ;  /* 0x0000004849497210 */ /* 0x000fc40007f7e0ff */
[----:B------:R-:W-:Y:S02]  /*0960*/  SEL R74, R62, RZ, !P1 ;  /* 0x000000ff3e4a7207 */ /* 0x000fe40004800000 */
[----:B------:R-:W-:Y:S02]  /*0970*/  LOP3.LUT R69, R69, 0x10, RZ, 0xc0, !PT ;  /* 0x0000001045457812 */ /* 0x000fe400078ec0ff */
[----:B------:R-:W-:Y:S02]  /*0980*/  IADD3 R62, P4, R68, R71, RZ ;  /* 0x00000047443e7210 */ /* 0x000fe40007f9e0ff */
[----:B0-----:R-:W-:Y:S02]  /*0990*/  LEA R72, P6, R66, UR8, 0x2 ;  /* 0x0000000842487c11 */ /* 0x001fe4000f8c10ff */
[----:B------:R-:W-:Y:S02]  /*09a0*/  SEL R79, R60, RZ, !P1 ;  /* 0x000000ff3c4f7207 */ /* 0x000fe40004800000 */
[----:B------:R-:W-:-:S02]  /*09b0*/  SEL R68, R61, RZ, !P1 ;  /* 0x000000ff3d447207 */ /* 0x000fc40004800000 */
[----:B------:R-:W-:Y:S01]  /*09c0*/  IADD3 R69, P0, R69, R74, RZ ;  /* 0x0000004a45457210 */ /* 0x000fe20007f1e0ff */
[----:B------:R-:W0:Y:S01]  /*09d0*/  LDS.64 R60, [R54+0x1000] ;  /* 0x00100000363c7984 */ /* 0x000e220000000a00 */
[----:B------:R-:W-:Y:S02]  /*09e0*/  LEA.HI.X R71, R66, UR9, R67, 0x2, P6 ;  /* 0x0000000942477c11 */ /* 0x000fe4000b0f1443 */
[C---:B--2---:R-:W-:Y:S02]  /*09f0*/  LEA R74, P6, R64.reuse, UR8, 0x2 ;  /* 0x00000008404a7c11 */ /* 0x044fe4000f8c10ff */
[----:B------:R-:W-:Y:S02]  /*0a00*/  SEL R66, R11, RZ, !P1 ;  /* 0x000000ff0b427207 */ /* 0x000fe40004800000 */
[----:B------:R-:W-:Y:S02]  /*0a10*/  LEA.HI.X R67, R64, UR9, R65, 0x2, P6 ;  /* 0x0000000940437c11 */ /* 0x000fe4000b0f1441 */
[----:B------:R-:W-:Y:S01]  /*0a20*/  SHF.R.U32.HI R64, RZ, 0x1b, R66 ;  /* 0x0000001bff407819 */ /* 0x000fe20000011642 */
[----:B------:R-:W-:Y:S01]  /*0a30*/  IMAD.X R11, RZ, RZ, R75, P5 ;  /* 0x000000ffff0b7224 */ /* 0x000fe200028e064b */
[----:B------:R-:W-:Y:S01]  /*0a40*/  SEL R81, R10, RZ, !P1 ;  /* 0x000000ff0a517207 */ /* 0x000fe20004800000 */
[----:B------:R-:W-:Y:S01]  /*0a50*/  IMAD.X R10, RZ, RZ, R76, P4 ;  /* 0x000000ffff0a7224 */ /* 0x000fe200020e064c */
[----:B------:R-:W-:-:S02]  /*0a60*/  LEA R72, P5, R70, R72, 0xa ;  /* 0x0000004846487211 */ /* 0x000fc400078a50ff */
[----:B------:R-:W-:Y:S02]  /*0a70*/  LOP3.LUT R64, R64, 0x10, RZ, 0xc0, !PT ;  /* 0x0000001040407812 */ /* 0x000fe400078ec0ff */
[----:B------:R-:W-:Y:S02]  /*0a80*/  LEA R74, P6, R62, R74, 0xa ;  /* 0x0000004a3e4a7211 */ /* 0x000fe400078c50ff */
[----:B------:R-:W-:Y:S02]  /*0a90*/  LEA.HI.X R71, R70, R71, R11, 0xa, P5 ;  /* 0x0000004746477211 */ /* 0x000fe400028f540b */
[----:B------:R-:W-:Y:S02]  /*0aa0*/  IADD3 R64, P5, R64, R81, RZ ;  /* 0x0000005140407210 */ /* 0x000fe40007fbe0ff */
[----:B------:R-:W-:Y:S02]  /*0ab0*/  LEA.HI.X R67, R62, R67, R10, 0xa, P6 ;  /* 0x000000433e437211 */ /* 0x000fe400030f540a */
[----:B---3--:R-:W-:Y:S01]  /*0ac0*/  LEA R62, P6, R58, UR8, 0x2 ;  /* 0x000000083a3e7c11 */ /* 0x008fe2000f8c10ff */
[----:B------:R-:W2:Y:S01]  /*0ad0*/  LDS.64 R10, [R54+0x1400] ;  /* 0x00140000360a7984 */ /* 0x000ea20000000a00 */
[----:B------:R-:W-:-:S02]  /*0ae0*/  SEL R81, R6, RZ, !P1 ;  /* 0x000000ff06517207 */ /* 0x000fc40004800000 */
[----:B------:R-:W-:Y:S02]  /*0af0*/  SEL R80, R7, RZ, !P1 ;  /* 0x000000ff07507207 */ /* 0x000fe40004800000 */
[----:B------:R-:W3:Y:S01]  /*0b00*/  LDS.64 R6, [R54+0x1800] ;  /* 0x0018000036067984 */ /* 0x000ee20000000a00 */
[----:B------:R-:W-:-:S03]  /*0b10*/  LEA.HI.X R65, R58, UR9, R59, 0x2, P6 ;  /* 0x000000093a417c11 */ /* 0x000fc6000b0f143b */
[----:B------:R-:W4:Y:S01]  /*0b20*/  LDS.64 R58, [R54+0x1c00] ;  /* 0x001c0000363a7984 */ /* 0x000f220000000a00 */
[----:B------:R-:W-:Y:S01]  /*0b30*/  SEL R75, R4, RZ, !P1 ;  /* 0x000000ff044b7207 */ /* 0x000fe20004800000 */
[----:B------:R-:W-:Y:S01]  /*0b40*/  IMAD.X R4, RZ, RZ, R77, P3 ;  /* 0x000000ffff047224 */ /* 0x000fe200018e064d */
[----:B------:R-:W-:Y:S02]  /*0b50*/  SHF.R.U32.HI R78, RZ, 0x1b, R68 ;  /* 0x0000001bff4e7819 */ /* 0x000fe40000011644 */
[C---:B------:R-:W-:Y:S02]  /*0b60*/  LEA R62, P6, R73.reuse, R62, 0xa ;  /* 0x0000003e493e7211 */ /* 0x040fe400078c50ff */
[----:B-1----:R-:W-:Y:S02]  /*0b70*/  LEA R70, P3, R8, UR8, 0x2 ;  /* 0x0000000808467c11 */ /* 0x002fe4000f8610ff */
[----:B------:R-:W-:Y:S02]  /*0b80*/  LOP3.LUT R78, R78, 0x10, RZ, 0xc0, !PT ;  /* 0x000000104e4e7812 */ /* 0x000fe400078ec0ff */
[----:B------:R-:W-:-:S02]  /*0b90*/  LEA.HI.X R65, R73, R65, R4, 0xa, P6 ;  /* 0x0000004149417211 */ /* 0x000fc400030f5404 */
[----:B------:R-:W-:Y:S01]  /*0ba0*/  IADD3 R4, P6, R72, R57, RZ ;  /* 0x0000003948047210 */ /* 0x000fe20007fde0ff */
[----:B------:R-:W-:Y:S01]  /*0bb0*/  IMAD.X R73, RZ, RZ, R63, P0 ;  /* 0x000000ffff497224 */ /* 0x000fe200000e063f */
[----:B------:R-:W-:Y:S02]  /*0bc0*/  LEA.HI.X R72, R8, UR9, R9, 0x2, P3 ;  /* 0x0000000908487c11 */ /* 0x000fe400098f1409 */
[----:B------:R-:W-:Y:S02]  /*0bd0*/  IADD3 R78, P4, R78, R79, RZ ;  /* 0x0000004f4e4e7210 */ /* 0x000fe40007f9e0ff */
[----:B------:R-:W-:Y:S02]  /*0be0*/  IADD3 R62, P3, R62, R57, RZ ;  /* 0x000000393e3e7210 */ /* 0x000fe40007f7e0ff */
[----:B------:R-:W-:Y:S02]  /*0bf0*/  SEL R79, R5, RZ, !P1 ;  /* 0x000000ff054f7207 */ /* 0x000fe40004800000 */
[----:B------:R-:W-:Y:S01]  /*0c00*/  LEA R70, P0, R69, R70, 0xa ;  /* 0x0000004645467211 */ /* 0x000fe200078050ff */
[--C-:B------:R-:W-:Y:S01]  /*0c10*/  IMAD.X R5, R71, 0x1, R56.reuse, P6 ;  /* 0x0000000147057824 */ /* 0x100fe200030e0638 */
[----:B------:R-:W-:Y:S01]  /*0c20*/  SHF.R.U32.HI R9, RZ, 0x1b, R79 ;  /* 0x0000001bff097819 */ /* 0x000fe2000001164f */
[----:B------:R-:W-:Y:S01]  /*0c30*/  IMAD.X R63, R65, 0x1, R56, P3 ;  /* 0x00000001413f7824 */ /* 0x000fe200018e0638 */
[----:B------:R-:W-:-:S02]  /*0c40*/  IADD3 R8, P6, R74, R57, RZ ;  /* 0x000000394a087210 */ /* 0x000fc40007fde0ff */
[----:B------:R-:W-:Y:S02]  /*0c50*/  LEA.HI.X R73, R69, R72, R73, 0xa, P0 ;  /* 0x0000004845497211 */ /* 0x000fe400000f5449 */
[C---:B0-----:R-:W-:Y:S02]  /*0c60*/  LEA R65, P0, R60.reuse, UR8, 0x2 ;  /* 0x000000083c417c11 */ /* 0x041fe4000f8010ff */
[----:B------:R-:W-:Y:S01]  /*0c70*/  LOP3.LUT R74, R9, 0x10, RZ, 0xc0, !PT ;  /* 0x00000010094a7812 */ /* 0x000fe200078ec0ff */
[----:B------:R-:W-:Y:S01]  /*0c80*/  IMAD.X R9, R67, 0x1, R56, P6 ;  /* 0x0000000143097824 */ /* 0x000fe200030e0638 */
[----:B------:R-:W-:Y:S01]  /*0c90*/  LEA.HI.X R77, R60, UR9, R61, 0x2, P0 ;  /* 0x000000093c4d7c11 */ /* 0x000fe200080f143d */
[----:B------:R-:W-:Y:S01]  /*0ca0*/  HFMA2.MMA R67, -RZ, RZ, 0, 0 ;  /* 0x00000000ff437435 */ /* 0x000fe200000001ff */
[----:B------:R-:W-:Y:S01]  /*0cb0*/  IADD3 R60, P0, R70, R57, RZ ;  /* 0x00000039463c7210 */ /* 0x000fe20007f1e0ff */
[----:B------:R-:W-:Y:S01]  /*0cc0*/  IMAD.X R70, RZ, RZ, R68, P4 ;  /* 0x000000ffff467224 */ /* 0x000fe200020e0644 */
[----:B------:R-:W-:-:S03]  /*0cd0*/  SHF.R.U32.HI R76, RZ, 0x1b, R80 ;  /* 0x0000001bff4c7819 */ /* 0x000fc60000011650 */
[----:B------:R-:W-:Y:S01]  /*0ce0*/  IMAD.X R61, R73, 0x1, R56, P0 ;  /* 0x00000001493d7824 */ /* 0x000fe200000e0638 */
[----:B------:R-:W-:Y:S01]  /*0cf0*/  LEA R68, P0, R78, R65, 0xa ;  /* 0x000000414e447211 */ /* 0x000fe200078050ff */
[----:B------:R-:W-:Y:S01]  /*0d00*/  IMAD.MOV.U32 R69, RZ, RZ, RZ ;  /* 0x000000ffff457224 */ /* 0x000fe200078e00ff */
[----:B--2---:R-:W-:Y:S01]  /*0d10*/  LEA R65, P4, R10, UR8, 0x2 ;  /* 0x000000080a417c11 */ /* 0x004fe2000f8810ff */
[----:B------:R3:W2:Y:S01]  /*0d20*/  @!P1 LDG.E.EL R67, desc[UR6][R4.64] ;  /* 0x0000000604439981 */ /* 0x0006a2000c2e1900 */
[----:B------:R-:W-:Y:S02]  /*0d30*/  LEA.HI.X R77, R78, R77, R70, 0xa, P0 ;  /* 0x0000004d4e4d7211 */ /* 0x000fe400000f5446 */
[----:B------:R-:W-:Y:S01]  /*0d40*/  LOP3.LUT R76, R76, 0x10, RZ, 0xc0, !PT ;  /* 0x000000104c4c7812 */ /* 0x000fe200078ec0ff */
[----:B------:R-:W-:Y:S01]  /*0d50*/  IMAD.MOV.U32 R71, RZ, RZ, RZ ;  /* 0x000000ffff477224 */ /* 0x000fe200078e00ff */
[----:B------:R0:W2:Y:S01]  /*0d60*/  @!P1 LDG.E.EL R69, desc[UR6][R8.64] ;  /* 0x0000000608459981 */ /* 0x0000a2000c2e1900 */
[----:B------:R-:W-:-:S02]  /*0d70*/  IADD3 R74, P3, R74, R75, RZ ;  /* 0x0000004b4a4a7210 */ /* 0x000fc40007f7e0ff */
[----:B---3--:R-:W-:Y:S02]  /*0d80*/  LEA R4, P0, R6, UR8, 0x2 ;  /* 0x0000000806047c11 */ /* 0x008fe4000f8010ff */
[----:B------:R1:W3:Y:S01]  /*0d90*/  @!P1 LDG.E.EL R71, desc[UR6][R62.64] ;  /* 0x000000063e479981 */ /* 0x0002e2000c2e1900 */
[----:B------:R-:W-:Y:S02]  /*0da0*/  LEA.HI.X R5, R10, UR9, R11, 0x2, P4 ;  /* 0x000000090a057c11 */ /* 0x000fe4000a0f140b */
[----:B------:R-:W-:Y:S02]  /*0db0*/  IADD3 R76, P6, R76, R81, RZ ;  /* 0x000000514c4c7210 */ /* 0x000fe40007fde0ff */
[----:B----4-:R-:W-:Y:S02]  /*0dc0*/  LEA R10, P4, R58, UR8, 0x2 ;  /* 0x000000083a0a7c11 */ /* 0x010fe4000f8810ff */
[----:B0-----:R-:W-:Y:S02]  /*0dd0*/  LEA.HI.X R9, R6, UR9, R7, 0x2, P0 ;  /* 0x0000000906097c11 */ /* 0x001fe400080f1407 */
[----:B------:R-:W-:Y:S01]  /*0de0*/  IADD3 R6, P0, R68, R57, RZ ;  /* 0x0000003944067210 */ /* 0x000fe20007f1e0ff */
[----:B------:R-:W-:Y:S01]  /*0df0*/  IMAD.X R66, RZ, RZ, R66, P5 ;  /* 0x000000ffff427224 */ /* 0x000fe200028e0642 */
[----:B------:R-:W-:Y:S01]  /*0e00*/  LEA.HI.X R11, R58, UR9, R59, 0x2, P4 ;  /* 0x000000093a0b7c11 */ /* 0x000fe2000a0f143b */
[----:B-1----:R-:W-:Y:S01]  /*0e10*/  IMAD.X R62, RZ, RZ, R80, P6 ;  /* 0x000000ffff3e7224 */ /* 0x002fe200030e0650 */
[----:B------:R-:W-:Y:S01]  /*0e20*/  IADD3.X R7, R77, R56, RZ, P0, !PT ;  /* 0x000000384d077210 */ /* 0x000fe200007fe4ff */
[----:B------:R-:W-:Y:S01]  /*0e30*/  IMAD.X R59, RZ, RZ, R79, P3 ;  /* 0x000000ffff3b7224 */ /* 0x000fe200018e064f */
[----:B------:R-:W-:-:S02]  /*0e40*/  LEA R58, P0, R64, R65, 0xa ;  /* 0x00000041403a7211 */ /* 0x000fc400078050ff */
[----:B------:R-:W-:Y:S02]  /*0e50*/  LEA R8, P3, R76, R4, 0xa ;  /* 0x000000044c087211 */ /* 0x000fe400078650ff */
[----:B------:R-:W-:Y:S01]  /*0e60*/  LEA R10, P4, R74, R10, 0xa ;  /* 0x0000000a4a0a7211 */ /* 0x000fe200078850ff */
[----:B------:R-:W-:Y:S01]  /*0e70*/  IMAD.MOV.U32 R75, RZ, RZ, RZ ;  /* 0x000000ffff4b7224 */ /* 0x000fe200078e00ff */
[----:B------:R-:W-:Y:S02]  /*0e80*/  LEA.HI.X R5, R64, R5, R66, 0xa, P0 ;  /* 0x0000000540057211 */ /* 0x000fe400000f5442 */
[----:B------:R-:W-:Y:S02]  /*0e90*/  LEA.HI.X R9, R76, R9, R62, 0xa, P3 ;  /* 0x000000094c097211 */ /* 0x000fe400018f543e */
[----:B------:R-:W-:Y:S01]  /*0ea0*/  LEA.HI.X R11, R74, R11, R59, 0xa, P4 ;  /* 0x0000000b4a0b7211 */ /* 0x000fe200020f543b */
[----:B------:R-:W-:Y:S01]  /*0eb0*/  IMAD.MOV.U32 R73, RZ, RZ, RZ ;  /* 0x000000ffff497224 */ /* 0x000fe200078e00ff */
[----:B------:R-:W-:Y:S01]  /*0ec0*/  IADD3 R4, P0, R58, R57, RZ ;  /* 0x000000393a047210 */ /* 0x000fe20007f1e0ff */
[----:B------:R0:W4:Y:S01]  /*0ed0*/  @!P1 LDG.E.EL R75, desc[UR6][R6.64] ;  /* 0x00000006064b9981 */ /* 0x000122000c2e1900 */
[----:B------:R-:W-:-:S02]  /*0ee0*/  IADD3 R8, P3, R8, R57, RZ ;  /* 0x0000003908087210 */ /* 0x000fc40007f7e0ff */
[----:B------:R-:W-:Y:S01]  /*0ef0*/  IADD3 R10, P4, R10, R57, RZ ;  /* 0x000000390a0a7210 */ /* 0x000fe20007f9e0ff */
[----:B------:R-:W-:Y:S01]  /*0f00*/  IMAD.MOV.U32 R77, RZ, RZ, RZ ;  /* 0x000000ffff4d7224 */ /* 0x000fe200078e00ff */
[----:B------:R1:W4:Y:S01]  /*0f10*/  @!P1 LDG.E.EL R73, desc[UR6][R60.64] ;  /* 0x000000063c499981 */ /* 0x000322000c2e1900 */
[----:B------:R-:W-:Y:S02]  /*0f20*/  IMAD.MOV.U32 R79, RZ, RZ, RZ ;  /* 0x000000ffff4f7224 */ /* 0x000fe400078e00ff */
[--C-:B------:R-:W-:Y:S02]  /*0f30*/  IMAD.X R5, R5, 0x1, R56.reuse, P0 ;  /* 0x0000000105057824 */ /* 0x100fe400000e0638 */
[----:B0-----:R-:W-:Y:S02]  /*0f40*/  IMAD.MOV.U32 R7, RZ, RZ, RZ ;  /* 0x000000ffff077224 */ /* 0x001fe400078e00ff */
[--C-:B------:R-:W-:Y:S01]  /*0f50*/  IMAD.X R9, R9, 0x1, R56.reuse, P3 ;  /* 0x0000000109097824 */ /* 0x100fe200018e0638 */
[----:B------:R-:W4:Y:S01]  /*0f60*/  @!P1 LDG.E.EL R77, desc[UR6][R4.64] ;  /* 0x00000006044d9981 */ /* 0x000f22000c2e1900 */
[----:B------:R-:W-:-:S03]  /*0f70*/  IMAD.X R11, R11, 0x1, R56, P4 ;  /* 0x000000010b0b7824 */ /* 0x000fc600020e0638 */
[----:B------:R-:W4:Y:S04]  /*0f80*/  @!P1 LDG.E.EL R79, desc[UR6][R8.64] ;  /* 0x00000006084f9981 */ /* 0x000f28000c2e1900 */
[----:B------:R-:W4:Y:S01]  /*0f90*/  @!P1 LDG.E.EL R7, desc[UR6][R10.64] ;  /* 0x000000060a079981 */ /* 0x000f22000c2e1900 */
[----:B------:R-:W-:-:S04]  /*0fa0*/  ISETP.NE.U32.AND P0, PT, R24, RZ, PT ;  /* 0x000000ff1800720c */ /* 0x000fc80003f05070 */
[----:B------:R-:W-:Y:S02]  /*0fb0*/  ISETP.NE.AND.EX P0, PT, R26, RZ, PT, P0 ;  /* 0x000000ff1a00720c */ /* 0x000fe40003f05300 */
[----:B------:R-:W-:Y:S02]  /*0fc0*/  CS2R R82, SRZ ;  /* 0x0000000000527805 */ /* 0x000fe4000001ff00 */
[----:B------:R-:W-:Y:S02]  /*0fd0*/  CS2R R84, SRZ ;  /* 0x0000000000547805 */ /* 0x000fe4000001ff00 */
[----:B------:R-:W-:Y:S02]  /*0fe0*/  CS2R R86, SRZ ;  /* 0x0000000000567805 */ /* 0x000fe4000001ff00 */
[----:B------:R-:W-:Y:S01]  /*0ff0*/  CS2R R88, SRZ ;  /* 0x0000000000587805 */ /* 0x000fe2000001ff00 */
[----:B------:R-:W-:Y:S01]  /*1000*/  IMAD.MOV.U32 R58, RZ, RZ, 0x3f800000 ;  /* 0x3f800000ff3a7424 */ /* 0x000fe200078e00ff */
[----:B------:R-:W-:Y:S01]  /*1010*/  MOV R59, 0x3f800000 ;  /* 0x3f800000003b7802 */ /* 0x000fe20000000f00 */
[----:B-1----:R-:W-:-:S02]  /*1020*/  IMAD.MOV.U32 R60, RZ, RZ, 0x3f800000 ;  /* 0x3f800000ff3c7424 */ /* 0x002fc400078e00ff */
[----:B------:R-:W-:Y:S02]  /*1030*/  IMAD.MOV.U32 R61, RZ, RZ, 0x3f800000 ;  /* 0x3f800000ff3d7424 */ /* 0x000fe400078e00ff */
[----:B------:R-:W-:Y:S02]  /*1040*/  IMAD.MOV.U32 R62, RZ, RZ, 0x3f800000 ;  /* 0x3f800000ff3e7424 */ /* 0x000fe400078e00ff */
[----:B------:R-:W-:Y:S02]  /*1050*/  IMAD.MOV.U32 R63, RZ, RZ, 0x3f800000 ;  /* 0x3f800000ff3f7424 */ /* 0x000fe400078e00ff */
[----:B------:R-:W-:Y:S02]  /*1060*/  IMAD.MOV.U32 R64, RZ, RZ, 0x3f800000 ;  /* 0x3f800000ff407424 */ /* 0x000fe400078e00ff */
[----:B------:R-:W-:Y:S02]  /*1070*/  IMAD.MOV.U32 R65, RZ, RZ, 0x3f800000 ;  /* 0x3f800000ff417424 */ /* 0x000fe400078e00ff */
[--C-:B--2--5:R-:W-:Y:S01]  /*1080*/  FADD R66, R67, R16.reuse ;  /* 0x0000001043427221 */ /* 0x124fe20000000000 */
[----:B------:R-:W-:-:S03]  /*1090*/  FADD R67, R69, R16 ;  /* 0x0000001045437221 */ /* 0x000fc60000000000 */
[----:B------:R-:W-:Y:S02]  /*10a0*/  IMAD.MOV.U32 R74, RZ, RZ, R66 ;  /* 0x000000ffff4a7224 */ /* 0x000fe400078e0042 */
[----:B---3--:R-:W-:-:S05]  /*10b0*/  FADD R68, R71, R16 ;  /* 0x0000001047447221 */ /* 0x008fca0000000000 */
[----:B------:R-:W-:Y:S01]  /*10c0*/  MOV R76, R68 ;  /* 0x00000044004c7202 */ /* 0x000fe20000000f00 */
[--C-:B----4-:R-:W-:Y:S01]  /*10d0*/  FADD R70, R75, R16.reuse ;  /* 0x000000104b467221 */ /* 0x110fe20000000000 */
[----:B------:R-:W-:Y:S01]  /*10e0*/  FADD R69, R73, R16 ;  /* 0x0000001049457221 */ /* 0x000fe20000000000 */
[----:B------:R-:W-:Y:S02]  /*10f0*/  IMAD.MOV.U32 R75, RZ, RZ, R67 ;  /* 0x000000ffff4b7224 */ /* 0x000fe400078e0043 */
[----:B------:R-:W-:Y:S02]  /*1100*/  IMAD.MOV.U32 R78, RZ, RZ, R70 ;  /* 0x000000ffff4e7224 */ /* 0x000fe400078e0046 */
[--C-:B------:R-:W-:Y:S01]  /*1110*/  FADD R71, R77, R16.reuse ;  /* 0x000000104d477221 */ /* 0x100fe20000000000 */
[--C-:B------:R-:W-:Y:S01]  /*1120*/  FADD R72, R79, R16.reuse ;  /* 0x000000104f487221 */ /* 0x100fe20000000000 */
[----:B------:R-:W-:Y:S01]  /*1130*/  FADD R73, R7, R16 ;  /* 0x0000001007497221 */ /* 0x000fe20000000000 */
[----:B------:R-:W-:-:S02]  /*1140*/  IMAD.MOV.U32 R77, RZ, RZ, R69 ;  /* 0x000000ffff4d7224 */ /* 0x000fc400078e0045 */
[----:B------:R-:W-:Y:S02]  /*1150*/  IMAD.MOV.U32 R79, RZ, RZ, R71 ;  /* 0x000000ffff4f7224 */ /* 0x000fe400078e0047 */
[----:B------:R-:W-:Y:S02]  /*1160*/  IMAD.MOV.U32 R80, RZ, RZ, R72 ;  /* 0x000000ffff507224 */ /* 0x000fe400078e0048 */
[----:B------:R-:W-:Y:S01]  /*1170*/  IMAD.MOV.U32 R81, RZ, RZ, R73 ;  /* 0x000000ffff517224 */ /* 0x000fe200078e0049 */
[----:B------:R-:W-:Y:S06]  /*1180*/  @!P0 BRA `(.L_x_0) ;  /* 0x0000000400c08947 */ /* 0x000fec0003800000 */
[----:B------:R-:W-:Y:S01]  /*1190*/  FADD R58, R27, 1 ;  /* 0x3f8000001b3a7421 */ /* 0x000fe20000000000 */
[----:B------:R-:W-:Y:S01]  /*11a0*/  FADD R59, R28, 1 ;  /* 0x3f8000001c3b7421 */ /* 0x000fe20000000000 */
[----:B------:R-:W-:Y:S01]  /*11b0*/  FADD R82, R66, -R43 ;  /* 0x8000002b42527221 */ /* 0x000fe20000000000 */
[----:B------:R-:W-:Y:S01]  /*11c0*/  FADD R83, R67, -R44 ;  /* 0x8000002c43537221 */ /* 0x000fe20000000000 */
[C---:B------:R-:W-:Y:S01]  /*11d0*/  FMUL R5, R58.reuse, 0.25 ;  /* 0x3e8000003a057820 */ /* 0x040fe20000400000 */
[C---:B------:R-:W-:Y:S01]  /*11e0*/  FSETP.GEU.AND P4, PT, |R58|.reuse, 1.175494350822287508e-38, PT ;  /* 0x008000003a00780b */ /* 0x040fe20003f8e200 */
[C---:B------:R-:W-:Y:S01]  /*11f0*/  FMUL R4, R59.reuse, 0.25 ;  /* 0x3e8000003b047820 */ /* 0x040fe20000400000 */
[----:B------:R-:W-:Y:S01]  /*1200*/  FSETP.GT.AND P0, PT, |R58|, 8.50705917302346158658e+37, PT ;  /* 0x7e8000003a00780b */ /* 0x000fe20003f04200 */
[----:B------:R-:W-:Y:S01]  /*1210*/  FMUL R7, R82, 0.25 ;  /* 0x3e80000052077820 */ /* 0x000fe20000400000 */
[----:B------:R-:W-:Y:S01]  /*1220*/  FSETP.GEU.AND P5, PT, |R59|, 1.175494350822287508e-38, PT ;  /* 0x008000003b00780b */ /* 0x000fe20003fae200 */
[----:B------:R-:W-:Y:S01]  /*1230*/  FMUL R6, R83, 0.25 ;  /* 0x3e80000053067820 */ /* 0x000fe20000400000 */
[----:B------:R-:W-:Y:S01]  /*1240*/  FSEL R5, R5, R58, P0 ;  /* 0x0000003a05057208 */ /* 0x000fe20000000000 */
[----:B------:R-:W-:Y:S01]  /*1250*/  FADD R60, R29, 1 ;  /* 0x3f8000001d3c7421 */ /* 0x000fe20000000000 */
[----:B------:R-:W-:Y:S01]  /*1260*/  FSETP.GT.AND P3, PT, |R59|, 8.50705917302346158658e+37, PT ;  /* 0x7e8000003b00780b */ /* 0x000fe20003f64200 */
[----:B------:R-:W-:Y:S01]  /*1270*/  FADD R84, R68, -R45 ;  /* 0x8000002d44547221 */ /* 0x000fe20000000000 */
[----:B------:R-:W-:Y:S01]  /*1280*/  FSEL R7, R7, R82, P0 ;  /* 0x0000005207077208 */ /* 0x000fe20000000000 */
[----:B------:R-:W-:Y:S01]  /*1290*/  FADD R61, R30, 1 ;  /* 0x3f8000001e3d7421 */ /* 0x000fe20000000000 */
[----:B------:R-:W-:Y:S01]  /*12a0*/  FSEL R4, R4, R59, P3 ;  /* 0x0000003b04047208 */ /* 0x000fe20001800000 */
[----:B------:R-:W-:Y:S01]  /*12b0*/  @!P4 FMUL R5, R5, 16777216 ;  /* 0x4b8000000505c820 */ /* 0x000fe20000400000 */
[----:B------:R-:W-:Y:S01]  /*12c0*/  FSEL R6, R6, R83, P3 ;  /* 0x0000005306067208 */ /* 0x000fe20001800000 */
[----:B------:R-:W-:Y:S01]  /*12d0*/  @!P4 FMUL R7, R7, 16777216 ;  /* 0x4b8000000707c820 */ /* 0x000fe20000400000 */
[----:B------:R-:W-:Y:S01]  /*12e0*/  FADD R62, R31, 1 ;  /* 0x3f8000001f3e7421 */ /* 0x000fe20000000000 */
[----:B------:R0:W1:Y:S01]  /*12f0*/  MUFU.RCP R74, R5 ;  /* 0x00000005004a7308 */ /* 0x0000620000001000 */
[----:B------:R-:W-:Y:S01]  /*1300*/  @!P5 FMUL R4, R4, 16777216 ;  /* 0x4b8000000404d820 */ /* 0x000fe20000400000 */
[----:B------:R-:W-:Y:S01]  /*1310*/  FSETP.GT.AND P3, PT, |R60|, 8.50705917302346158658e+37, PT ;  /* 0x7e8000003c00780b */ /* 0x000fe20003f64200 */
[----:B------:R-:W-:Y:S01]  /*1320*/  FADD R86, R70, -R47 ;  /* 0x8000002f46567221 */ /* 0x000fe20000000000 */
[----:B------:R-:W-:Y:S01]  /*1330*/  FSETP.GEU.AND P0, PT, |R60|, 1.175494350822287508e-38, PT ;  /* 0x008000003c00780b */ /* 0x000fe20003f0e200 */
[----:B------:R-:W-:Y:S01]  /*1340*/  @!P5 FMUL R6, R6, 16777216 ;  /* 0x4b8000000606d820 */ /* 0x000fe20000400000 */
[C---:B------:R-:W-:Y:S01]  /*1350*/  FSETP.GEU.AND P6, PT, |R61|.reuse, 1.175494350822287508e-38, PT ;  /* 0x008000003d00780b */ /* 0x040fe20003fce200 */
[----:B------:R-:W-:Y:S01]  /*1360*/  FMUL R9, R62, 0.25 ;  /* 0x3e8000003e097820 */ /* 0x000fe20000400000 */
[----:B------:R2:W3:Y:S01]  /*1370*/  MUFU.RCP R75, R4 ;  /* 0x00000004004b7308 */ /* 0x0004e20000001000 */
[----:B0-----:R-:W-:Y:S01]  /*1380*/  FMUL R5, R60, 0.25 ;  /* 0x3e8000003c057820 */ /* 0x001fe20000400000 */
[----:B------:R-:W-:Y:S01]  /*1390*/  FSETP.GT.AND P4, PT, |R61|, 8.50705917302346158658e+37, PT ;  /* 0x7e8000003d00780b */ /* 0x000fe20003f84200 */
[----:B------:R-:W-:Y:S01]  /*13a0*/  FMUL R11, R86, 0.25 ;  /* 0x3e800000560b7820 */ /* 0x000fe20000400000 */
[----:B------:R-:W-:Y:S01]  /*13b0*/  FSETP.GT.AND P5, PT, |R62|, 8.50705917302346158658e+37, PT ;  /* 0x7e8000003e00780b */ /* 0x000fe20003fa4200 */
[----:B------:R-:W-:Y:S01]  /*13c0*/  FADD R85, R69, -R46 ;  /* 0x8000002e45557221 */ /* 0x000fe20000000000 */
[----:B------:R-:W-:Y:S01]  /*13d0*/  FSEL R5, R5, R60, P3 ;  /* 0x0000003c05057208 */ /* 0x000fe20001800000 */
[----:B-1----:R-:W-:Y:S01]  /*13e0*/  FFMA R74, R74, R7, R43 ;  /* 0x000000074a4a7223 */ /* 0x002fe2000000002b */
[----:B------:R-:W-:Y:S01]  /*13f0*/  FMUL R7, R84, 0.25 ;  /* 0x3e80000054077820 */ /* 0x000fe20000400000 */
[----:B--2---:R-:W-:Y:S01]  /*1400*/  FMUL R4, R61, 0.25 ;  /* 0x3e8000003d047820 */ /* 0x004fe20000400000 */
[----:B------:R-:W-:Y:S01]  /*1410*/  FADD R63, R32, 1 ;  /* 0x3f800000203f7421 */ /* 0x000fe20000000000 */
[----:B------:R-:W-:Y:S01]  /*1420*/  FADD R87, R71, -R48 ;  /* 0x8000003047577221 */ /* 0x000fe20000000000 */
[----:B------:R-:W-:Y:S01]  /*1430*/  FSEL R9, R9, R62, P5 ;  /* 0x0000003e09097208 */ /* 0x000fe20002800000 */
[----:B------:R-:W-:Y:S01]  /*1440*/  FADD R65, R34, 1 ;  /* 0x3f80000022417421 */ /* 0x000fe20000000000 */
[----:B------:R-:W-:Y:S01]  /*1450*/  FSEL R7, R7, R84, P3 ;  /* 0x0000005407077208 */ /* 0x000fe20001800000 */
[----:B---3--:R-:W-:Y:S01]  /*1460*/  FFMA R75, R75, R6, R44 ;  /* 0x000000064b4b7223 */ /* 0x008fe2000000002c */
[----:B------:R-:W-:Y:S01]  /*1470*/  FSETP.GEU.AND P3, PT, |R62|, 1.175494350822287508e-38, PT ;  /* 0x008000003e00780b */ /* 0x000fe20003f6e200 */
[----:B------:R-:W-:Y:S01]  /*1480*/  FMUL R6, R85, 0.25 ;  /* 0x3e80000055067820 */ /* 0x000fe20000400000 */
[----:B------:R-:W-:Y:S01]  /*1490*/  FSEL R4, R4, R61, P4 ;  /* 0x0000003d04047208 */ /* 0x000fe20002000000 */
[----:B------:R-:W-:Y:S01]  /*14a0*/  FADD R64, R33, 1 ;  /* 0x3f80000021407421 */ /* 0x000fe20000000000 */
[----:B------:R-:W-:Y:S01]  /*14b0*/  FSEL R11, R11, R86, P5 ;  /* 0x000000560b0b7208 */ /* 0x000fe20002800000 */
[----:B------:R-:W-:Y:S01]  /*14c0*/  @!P0 FMUL R5, R5, 16777216 ;  /* 0x4b80000005058820 */ /* 0x000fe20000400000 */
[----:B------:R-:W-:Y:S01]  /*14d0*/  @!P0 FMUL R7, R7, 16777216 ;  /* 0x4b80000007078820 */ /* 0x000fe20000400000 */
[----:B------:R-:W-:Y:S01]  /*14e0*/  @!P6 FMUL R4, R4, 16777216 ;  /* 0x4b8000000404e820 */ /* 0x000fe20000400000 */
[----:B------:R-:W-:Y:S01]  /*14f0*/  FMUL R8, R63, 0.25 ;  /* 0x3e8000003f087820 */ /* 0x000fe20000400000 */
[----:B------:R-:W-:Y:S01]  /*1500*/  FMUL R10, R87, 0.25 ;  /* 0x3e800000570a7820 */ /* 0x000fe20000400000 */
[----:B------:R-:W-:Y:S01]  /*1510*/  FSETP.GT.AND P0, PT, |R63|, 8.50705917302346158658e+37, PT ;  /* 0x7e8000003f00780b */ /* 0x000fe20003f04200 */
[----:B------:R0:W1:Y:S01]  /*1520*/  MUFU.RCP R77, R4 ;  /* 0x00000004004d7308 */ /* 0x0000620000001000 */
[----:B------:R-:W-:Y:S01]  /*1530*/  FSEL R6, R6, R85, P4 ;  /* 0x0000005506067208 */ /* 0x000fe20002000000 */
[----:B------:R-:W-:Y:S01]  /*1540*/  @!P3 FMUL R9, R9, 16777216 ;  /* 0x4b8000000909b820 */ /* 0x000fe20000400000 */
[----:B------:R-:W-:Y:S01]  /*1550*/  @!P3 FMUL R11, R11, 16777216 ;  /* 0x4b8000000b0bb820 */ /* 0x000fe20000400000 */
[----:B------:R-:W-:Y:S01]  /*1560*/  FSETP.GEU.AND P3, PT, |R65|, 1.175494350822287508e-38, PT ;  /* 0x008000004100780b */ /* 0x000fe20003f6e200 */
[----:B------:R-:W-:Y:S01]  /*1570*/  FADD R89, R73, -R50 ;  /* 0x8000003249597221 */ /* 0x000fe20000000000 */
[----:B------:R-:W-:Y:S01]  /*1580*/  FSETP.GEU.AND P4, PT, |R63|, 1.175494350822287508e-38, PT ;  /* 0x008000003f00780b */ /* 0x000fe20003f8e200 */
[----:B------:R-:W-:Y:S01]  /*1590*/  @!P6 FMUL R6, R6, 16777216 ;  /* 0x4b8000000606e820 */ /* 0x000fe20000400000 */
[----:B------:R-:W-:Y:S01]  /*15a0*/  FSETP.GEU.AND P5, PT, |R64|, 1.175494350822287508e-38, PT ;  /* 0x008000004000780b */ /* 0x000fe20003fae200 */
[C---:B0-----:R-:W-:Y:S01]  /*15b0*/  FMUL R4, R65.reuse, 0.25 ;  /* 0x3e80000041047820 */ /* 0x041fe20000400000 */
[----:B------:R-:W-:Y:S01]  /*15c0*/  FSEL R8, R8, R63, P0 ;  /* 0x0000003f08087208 */ /* 0x000fe20000000000 */
[----:B------:R0:W2:Y:S01]  /*15d0*/  MUFU.RCP R76, R5 ;  /* 0x00000005004c7308 */ /* 0x0000a20000001000 */
[----:B------:R-:W-:Y:S01]  /*15e0*/  FSEL R10, R10, R87, P0 ;  /* 0x000000570a0a7208 */ /* 0x000fe20000000000 */
[----:B------:R-:W-:Y:S01]  /*15f0*/  FADD R88, R72, -R49 ;  /* 0x8000003148587221 */ /* 0x000fe20000000000 */
[----:B------:R-:W-:Y:S01]  /*1600*/  FSETP.GT.AND P0, PT, |R65|, 8.50705917302346158658e+37, PT ;  /* 0x7e8000004100780b */ /* 0x000fe20003f04200 */
[----:B-1----:R-:W-:Y:S01]  /*1610*/  FFMA R77, R77, R6, R46 ;  /* 0x000000064d4d7223 */ /* 0x002fe2000000002e */
[----:B------:R-:W-:Y:S01]  /*1620*/  FSETP.GT.AND P6, PT, |R64|, 8.50705917302346158658e+37, PT ;  /* 0x7e8000004000780b */ /* 0x000fe20003fc4200 */
[----:B------:R-:W-:Y:S01]  /*1630*/  FMUL R6, R89, 0.25 ;  /* 0x3e80000059067820 */ /* 0x000fe20000400000 */
[----:B------:R-:W-:Y:S01]  /*1640*/  FSEL R4, R4, R65, P0 ;  /* 0x0000004104047208 */ /* 0x000fe20000000000 */
[----:B------:R-:W1:Y:S01]  /*1650*/  MUFU.RCP R78, R9 ;  /* 0x00000009004e7308 */ /* 0x000e620000001000 */
[----:B0-----:R-:W-:Y:S01]  /*1660*/  FMUL R5, R64, 0.25 ;  /* 0x3e80000040057820 */ /* 0x001fe20000400000 */
[----:B------:R-:W-:Y:S01]  /*1670*/  @!P4 FMUL R8, R8, 16777216 ;  /* 0x4b8000000808c820 */ /* 0x000fe20000400000 */
[----:B------:R-:W-:Y:S01]  /*1680*/  FSEL R6, R6, R89, P0 ;  /* 0x0000005906067208 */ /* 0x000fe20000000000 */
[----:B------:R-:W-:Y:S01]  /*1690*/  @!P3 FMUL R4, R4, 16777216 ;  /* 0x4b8000000404b820 */ /* 0x000fe20000400000 */
[----:B------:R-:W-:Y:S01]  /*16a0*/  @!P4 FMUL R10, R10, 16777216 ;  /* 0x4b8000000a0ac820 */ /* 0x000fe20000400000 */
[----:B------:R-:W-:Y:S01]  /*16b0*/  FSEL R5, R5, R64, P6 ;  /* 0x0000004005057208 */ /* 0x000fe20003000000 */
[----:B--2---:R-:W-:Y:S01]  /*16c0*/  FFMA R76, R76, R7, R45 ;  /* 0x000000074c4c7223 */ /* 0x004fe2000000002d */
[----:B------:R0:W2:Y:S01]  /*16d0*/  MUFU.RCP R81, R4 ;  /* 0x0000000400517308 */ /* 0x0000a20000001000 */
[----:B------:R-:W-:Y:S01]  /*16e0*/  FMUL R7, R88, 0.25 ;  /* 0x3e80000058077820 */ /* 0x000fe20000400000 */
[----:B------:R-:W-:Y:S01]  /*16f0*/  @!P3 FMUL R6, R6, 16777216 ;  /* 0x4b8000000606b820 */ /* 0x000fe20000400000 */
[----:B------:R-:W-:-:S03]  /*1700*/  @!P5 FMUL R5, R5, 16777216 ;  /* 0x4b8000000505d820 */ /* 0x000fc60000400000 */
[----:B------:R-:W-:Y:S01]  /*1710*/  FSEL R7, R7, R88, P6 ;  /* 0x0000005807077208 */ /* 0x000fe20003000000 */
[----:B-1----:R-:W-:Y:S01]  /*1720*/  FFMA R78, R78, R11, R47 ;  /* 0x0000000b4e4e7223 */ /* 0x002fe2000000002f */
[----:B------:R-:W1:Y:S01]  /*1730*/  MUFU.RCP R79, R8 ;  /* 0x00000008004f7308 */ /* 0x000e620000001000 */
[----:B0-----:R-:W-:Y:S02]  /*1740*/  FADD R4, R68, -R76 ;  /* 0x8000004c44047221 */ /* 0x001fe40000000000 */
[----:B------:R-:W-:Y:S02]  /*1750*/  @!P5 FMUL R7, R7, 16777216 ;  /* 0x4b8000000707d820 */ /* 0x000fe40000400000 */
[----:B------:R-:W-:Y:S01]  /*1760*/  FFMA R84, R84, R4, R37 ;  /* 0x0000000454547223 */ /* 0x000fe20000000025 */
[----:B--2---:R-:W-:Y:S02]  /*1770*/  FFMA R81, R81, R6, R50 ;  /* 0x0000000651517223 */ /* 0x004fe40000000032 */
[----:B------:R0:W2:Y:S01]  /*1780*/  MUFU.RCP R80, R5 ;  /* 0x0000000500507308 */ /* 0x0000a20000001000 */
[----:B------:R-:W-:-:S04]  /*1790*/  FADD R6, R70, -R78 ;  /* 0x8000004e46067221 */ /* 0x000fc80000000000 */
[----:B------:R-:W-:Y:S01]  /*17a0*/  FFMA R86, R86, R6, R39 ;  /* 0x0000000656567223 */ /* 0x000fe20000000027 */
[----:B------:R-:W-:Y:S01]  /*17b0*/  FADD R6, R73, -R81 ;  /* 0x8000005149067221 */ /* 0x000fe20000000000 */
[----:B-1----:R-:W-:Y:S01]  /*17c0*/  FFMA R79, R79, R10, R48 ;  /* 0x0000000a4f4f7223 */ /* 0x002fe20000000030 */
[----:B0-----:R-:W-:Y:S02]  /*17d0*/  FADD R5, R66, -R74 ;  /* 0x8000004a42057221 */ /* 0x001fe40000000000 */
[----:B------:R-:W-:Y:S01]  /*17e0*/  FFMA R89, R89, R6, R42 ;  /* 0x0000000659597223 */ /* 0x000fe2000000002a */
[----:B------:R-:W-:Y:S01]  /*17f0*/  FADD R4, R71, -R79 ;  /* 0x8000004f47047221 */ /* 0x000fe20000000000 */
[----:B------:R-:W-:Y:S01]  /*1800*/  FFMA R82, R82, R5, R35 ;  /* 0x0000000552527223 */ /* 0x000fe20000000023 */
[----:B------:R-:W-:Y:S01]  /*1810*/  FADD R5, R69, -R77 ;  /* 0x8000004d45057221 */ /* 0x000fe20000000000 */
[----:B--2---:R-:W-:Y:S01]  /*1820*/  FFMA R80, R80, R7, R49 ;  /* 0x0000000750507223 */ /* 0x004fe20000000031 */
[----:B------:R-:W-:Y:S01]  /*1830*/  FADD R7, R67, -R75 ;  /* 0x8000004b43077221 */ /* 0x000fe20000000000 */
[----:B------:R-:W-:Y:S01]  /*1840*/  FFMA R87, R87, R4, R40 ;  /* 0x0000000457577223 */ /* 0x000fe20000000028 */
[----:B------:R-:W-:Y:S01]  /*1850*/  FFMA R85, R85, R5, R38 ;  /* 0x0000000555557223 */ /* 0x000fe20000000026 */
[----:B------:R-:W-:Y:S01]  /*1860*/  FADD R5, R72, -R80 ;  /* 0x8000005048057221 */ /* 0x000fe20000000000 */
[----:B------:R-:W-:-:S03]  /*1870*/  FFMA R83, R83, R7, R36 ;  /* 0x0000000753537223 */ /* 0x000fc60000000024 */
[----:B------:R-:W-:-:S07]  /*1880*/  FFMA R88, R88, R5, R41 ;  /* 0x0000000558587223 */ /* 0x000fce0000000029 */
.L_x_0:
[----:B------:R-:W-:Y:S01]  /*1890*/  BAR.SYNC.DEFER_BLOCKING 0x0 ;  /* 0x0000000000007b1d */ /* 0x000fe20000010000 */
[----:B------:R-:W-:Y:S01]  /*18a0*/  ISETP.GE.AND P0, PT, R17, 0x400, PT ;  /* 0x000004001100780c */ /* 0x000fe20003f06270 */
[----:B------:R-:W-:Y:S01]  /*18b0*/  VIADD R53, R53, 0x10 ;  /* 0x0000001035357836 */ /* 0x000fe20000000000 */
[----:B------:R-:W-:Y:S02]  /*18c0*/  FSEL R43, R74, R43, !P1 ;  /* 0x0000002b4a2b7208 */ /* 0x000fe40004800000 */
[----:B------:R-:W-:Y:S02]  /*18d0*/  FSEL R44, R75, R44, !P1 ;  /* 0x0000002c4b2c7208 */ /* 0x000fe40004800000 */
[----:B------:R-:W-:Y:S02]  /*18e0*/  FSEL R45, R76, R45, !P1 ;  /* 0x0000002d4c2d7208 */ /* 0x000fe40004800000 */
[----:B------:R-:W-:Y:S02]  /*18f0*/  FSEL R46, R77, R46, !P1 ;  /* 0x0000002e4d2e7208 */ /* 0x000fe40004800000 */
[----:B------:R-:W-:-:S02]  /*1900*/  FSEL R47, R78, R47, !P1 ;  /* 0x0000002f4e2f7208 */ /* 0x000fc40004800000 */
[----:B------:R-:W-:Y:S02]  /*1910*/  FSEL R48, R79, R48, !P1 ;  /* 0x000000304f307208 */ /* 0x000fe40004800000 */
[----:B------:R-:W-:Y:S02]  /*1920*/  FSEL R49, R80, R49, !P1 ;  /* 0x0000003150317208 */ /* 0x000fe40004800000 */
[----:B------:R-:W-:Y:S02]  /*1930*/  FSEL R50, R81, R50, !P1 ;  /* 0x0000003251327208 */ /* 0x000fe40004800000 */
[----:B------:R-:W-:Y:S02]  /*1940*/  FSEL R35, R82, R35, !P1 ;  /* 0x0000002352237208 */ /* 0x000fe40004800000 */
[----:B------:R-:W-:Y:S02]  /*1950*/  FSEL R36, R83, R36, !P1 ;  /* 0x0000002453247208 */ /* 0x000fe40004800000 */
[----:B------:R-:W-:Y:S01]  /*1960*/  FSEL R37, R84, R37, !P1 ;  /* 0x0000002554257208 */ /* 0x000fe20004800000 */
[----:B------:R0:W-:Y:S01]  /*1970*/  STS [R18], R66 ;  /* 0x0000004212007388 */ /* 0x0001e20000000800 */
[----:B------:R-:W-:-:S02]  /*1980*/  FSEL R38, R85, R38, !P1 ;  /* 0x0000002655267208 */ /* 0x000fc40004800000 */
[----:B------:R-:W-:Y:S01]  /*1990*/  FSEL R39, R86, R39, !P1 ;  /* 0x0000002756277208 */ /* 0x000fe20004800000 */
[----:B------:R1:W-:Y:S01]  /*19a0*/  STS [R18+0x100], R67 ;  /* 0x0001004312007388 */ /* 0x0003e20000000800 */
[----:B------:R-:W-:Y:S02]  /*19b0*/  FSEL R40, R87, R40, !P1 ;  /* 0x0000002857287208 */ /* 0x000fe40004800000 */
[----:B------:R-:W-:Y:S01]  /*19c0*/  FSEL R41, R88, R41, !P1 ;  /* 0x0000002958297208 */ /* 0x000fe20004800000 */
[----:B------:R-:W-:Y:S01]  /*19d0*/  STS [R18+0x200], R68 ;  /* 0x0002004412007388 */ /* 0x000fe20000000800 */
[----:B------:R-:W-:Y:S01]  /*19e0*/  FSEL R42, R89, R42, !P1 ;  /* 0x0000002a592a7208 */ /* 0x000fe20004800000 */
[----:B0-----:R-:W-:Y:S01]  /*19f0*/  @!P0 IMAD.MOV.U32 R66, RZ, RZ, R20 ;  /* 0x000000ffff428224 */ /* 0x001fe200078e0014 */
[----:B------:R-:W-:Y:S01]  /*1a00*/  IADD3 R20, P4, R20, 0x800, RZ ;  /* 0x0000080014147810 */ /* 0x000fe20007f9e0ff */
[----:B------:R-:W-:Y:S01]  /*1a10*/  STS [R18+0x300], R69 ;  /* 0x0003004512007388 */ /* 0x000fe20000000800 */
[----:B------:R-:W-:Y:S01]  /*1a20*/  FSEL R27, R58, R27, !P1 ;  /* 0x0000001b3a1b7208 */ /* 0x000fe20004800000 */
[--C-:B-1----:R-:W-:Y:S01]  /*1a30*/  @!P0 IMAD.MOV.U32 R67, RZ, RZ, R23.reuse ;  /* 0x000000ffff438224 */ /* 0x102fe200078e0017 */
[----:B------:R-:W-:Y:S01]  /*1a40*/  FSEL R28, R59, R28, !P1 ;  /* 0x0000001c3b1c7208 */ /* 0x000fe20004800000 */
[----:B------:R-:W-:Y:S01]  /*1a50*/  STS [R18+0x400], R70 ;  /* 0x0004004612007388 */ /* 0x000fe20000000800 */
[----:B------:R-:W-:Y:S01]  /*1a60*/  FSEL R29, R60, R29, !P1 ;  /* 0x0000001d3c1d7208 */ /* 0x000fe20004800000 */
[----:B------:R-:W-:Y:S01]  /*1a70*/  IMAD.X R23, RZ, RZ, R23, P4 ;  /* 0x000000ffff177224 */ /* 0x000fe200020e0617 */
[----:B------:R-:W-:Y:S01]  /*1a80*/  FSEL R30, R61, R30, !P1 ;  /* 0x0000001e3d1e7208 */ /* 0x000fe20004800000 */
[----:B------:R-:W-:Y:S01]  /*1a90*/  STS [R18+0x500], R71 ;  /* 0x0005004712007388 */ /* 0x000fe20000000800 */
[----:B------:R-:W-:-:S02]  /*1aa0*/  FSEL R31, R62, R31, !P1 ;  /* 0x0000001f3e1f7208 */ /* 0x000fc40004800000 */
[----:B------:R-:W-:Y:S01]  /*1ab0*/  FSEL R32, R63, R32, !P1 ;  /* 0x000000203f207208 */ /* 0x000fe20004800000 */
[----:B------:R-:W-:Y:S01]  /*1ac0*/  STS [R18+0x600], R72 ;  /* 0x0006004812007388 */ /* 0x000fe20000000800 */
[----:B------:R-:W-:Y:S02]  /*1ad0*/  FSEL R33, R64, R33, !P1 ;  /* 0x0000002140217208 */ /* 0x000fe40004800000 */
[----:B------:R-:W-:Y:S01]  /*1ae0*/  FSEL R34, R65, R34, !P1 ;  /* 0x0000002241227208 */ /* 0x000fe20004800000 */
[----:B------:R-:W-:Y:S01]  /*1af0*/  STS [R18+0x700], R73 ;  /* 0x0007004912007388 */ /* 0x000fe20000000800 */
[----:B------:R-:W-:Y:S06]  /*1b00*/  BAR.SYNC.DEFER_BLOCKING 0x0 ;  /* 0x0000000000007b1d */ /* 0x000fec0000010000 */
[----:B------:R-:W0:Y:S04]  /*1b10*/  LDS.128 R4, [R19] ;  /* 0x0000000013047984 */ /* 0x000e280000000c00 */
[----:B------:R-:W1:Y:S04]  /*1b20*/  LDS.128 R8, [R21+0x2000] ;  /* 0x0020000015087984 */ /* 0x000e680000000c00 */
[----:B0-----:R0:W-:Y:S01]  /*1b30*/  @!P0 STG.E.128 desc[UR6][R66.64], R4 ;  /* 0x0000000442008986 */ /* 0x0011e2000c101d06 */
[----:B------:R-:W-:-:S05]  /*1b40*/  IADD3 R24, P0, R24, 0x200, RZ ;  /* 0x0000020018187810 */ /* 0x000fca0007f1e0ff */
[----:B------:R-:W-:Y:S01]  /*1b50*/  IMAD.X R26, RZ, RZ, R26, P0 ;  /* 0x000000ffff1a7224 */ /* 0x000fe200000e061a */
[----:B------:R-:W-:-:S04]  /*1b60*/  ISETP.GE.U32.AND P0, PT, R24, 0x2000, PT ;  /* 0x000020001800780c */ /* 0x000fc80003f06070 */
[----:B------:R-:W-:Y:S02]  /*1b70*/  ISETP.GE.U32.AND.EX P0, PT, R26, RZ, PT, P0 ;  /* 0x000000ff1a00720c */ /* 0x000fe40003f06100 */
[----:B0-----:R-:W-:Y:S01]  /*1b80*/  @!P2 MOV R4, R22 ;  /* 0x000000160004a202 */ /* 0x001fe20000000f00 */
[----:B------:R-:W-:Y:S01]  /*1b90*/  @!P2 IMAD.MOV.U32 R5, RZ, RZ, R25 ;  /* 0x000000ffff05a224 */ /* 0x000fe200078e0019 */
[----:B------:R-:W-:-:S04]  /*1ba0*/  IADD3 R22, P3, R22, 0x800, RZ ;  /* 0x0000080016167810 */ /* 0x000fc80007f7e0ff */
[----:B-1----:R0:W-:Y:S01]  /*1bb0*/  @!P2 STG.E.128 desc[UR6][R4.64], R8 ;  /* 0x000000080400a986 */ /* 0x0021e2000c101d06 */
[----:B------:R-:W-:-:S04]  /*1bc0*/  IMAD.X R25, RZ, RZ, R25, P3 ;  /* 0x000000ffff197224 */ /* 0x000fc800018e0619 */
[----:B------:R-:W-:Y:S05]  /*1bd0*/  @!P0 BRA `(.L_x_1) ;  /* 0xffffffe8007c8947 */ /* 0x000fea000383ffff */
[----:B------:R-:W-:Y:S01]  /*1be0*/  FADD R6, R27, R28 ;  /* 0x0000001c1b067221 */ /* 0x000fe20000000000 */
[----:B------:R-:W-:Y:S01]  /*1bf0*/  FMUL R7, R28, 0.25 ;  /* 0x3e8000001c077820 */ /* 0x000fe20000400000 */
[C---:B------:R-:W-:Y:S01]  /*1c00*/  FMUL R16, R29.reuse, 0.25 ;  /* 0x3e8000001d107820 */ /* 0x040fe20000400000 */
[----:B0-----:R-:W-:Y:S01]  /*1c10*/  FMUL R11, R30, 0.25 ;  /* 0x3e8000001e0b7820 */ /* 0x001fe20000400000 */
[C---:B------:R-:W-:Y:S01]  /*1c20*/  FMUL R5, R6.reuse, 0.25 ;  /* 0x3e80000006057820 */ /* 0x040fe20000400000 */
[C---:B------:R-:W-:Y:S01]  /*1c30*/  FSETP.GEU.AND P2, PT, |R6|.reuse, 1.175494350822287508e-38, PT ;  /* 0x008000000600780b */ /* 0x040fe20003f4e200 */
[----:B------:R-:W-:Y:S01]  /*1c40*/  FADD R9, R29, R6 ;  /* 0x000000061d097221 */ /* 0x000fe20000000000 */
[C---:B------:R-:W-:Y:S01]  /*1c50*/  FSETP.GT.AND P0, PT, |R6|.reuse, 8.50705917302346158658e+37, PT ;  /* 0x7e8000000600780b */ /* 0x040fe20003f04200 */
[----:B------:R-:W-:Y:S01]  /*1c60*/  FADD R44, -R43, R44 ;  /* 0x0000002c2b2c7221 */ /* 0x000fe20000000100 */
[----:B------:R-:W-:Y:S01]  /*1c70*/  FSETP.NEU.AND P3, PT, R6, RZ, PT ;  /* 0x000000ff0600720b */ /* 0x000fe20003f6d000 */
[----:B------:R-:W-:Y:S01]  /*1c80*/  FMUL R10, R9, 0.25 ;  /* 0x3e800000090a7820 */ /* 0x000fe20000400000 */
[----:B------:R-:W-:Y:S01]  /*1c90*/  FSEL R5, R5, R6, P0 ;  /* 0x0000000605057208 */ /* 0x000fe20000000000 */
[----:B------:R-:W-:Y:S01]  /*1ca0*/  FADD R18, R30, R9 ;  /* 0x000000091e127221 */ /* 0x000fe20000000000 */
[----:B------:R-:W-:Y:S01]  /*1cb0*/  FSETP.GEU.AND P4, PT, |R9|, 1.175494350822287508e-38, PT ;  /* 0x008000000900780b */ /* 0x000fe20003f8e200 */
[----:B------:R-:W-:Y:S01]  /*1cc0*/  FMUL R8, R44, R44 ;  /* 0x0000002c2c087220 */ /* 0x000fe20000400000 */
[----:B------:R-:W-:Y:S01]  /*1cd0*/  FSEL R28, R7, R28, P0 ;  /* 0x0000001c071c7208 */ /* 0x000fe20000000000 */
[C---:B------:R-:W-:Y:S01]  /*1ce0*/  FMUL R7, R18.reuse, 0.25 ;  /* 0x3e80000012077820 */ /* 0x040fe20000400000 */
[----:B------:R-:W-:Y:S01]  /*1cf0*/  FSETP.GT.AND P0, PT, |R9|, 8.50705917302346158658e+37, PT ;  /* 0x7e8000000900780b */ /* 0x000fe20003f04200 */
[----:B------:R-:W-:Y:S01]  /*1d00*/  @!P2 FMUL R5, R5, 16777216 ;  /* 0x4b8000000505a820 */ /* 0x000fe20000400000 */
[----:B------:R-:W-:Y:S01]  /*1d10*/  FSETP.GT.AND P1, PT, |R18|, 8.50705917302346158658e+37, PT ;  /* 0x7e8000001200780b */ /* 0x000fe20003f24200 */
[----:B------:R-:W-:Y:S01]  /*1d20*/  @!P2 FMUL R28, R28, 16777216 ;  /* 0x4b8000001c1ca820 */ /* 0x000fe20000400000 */
[----:B------:R-:W-:Y:S01]  /*1d30*/  FSEL R10, R10, R9, P0 ;  /* 0x000000090a0a7208 */ /* 0x000fe20000000000 */
[----:B------:R-:W-:Y:S01]  /*1d40*/  FADD R36, R35, R36 ;  /* 0x0000002423247221 */ /* 0x000fe20000000000 */
[----:B------:R-:W-:Y:S01]  /*1d50*/  FSEL R29, R16, R29, P0 ;  /* 0x0000001d101d7208 */ /* 0x000fe20000000000 */
[----:B------:R-:W0:Y:S01]  /*1d60*/  MUFU.RCP R5, R5 ;  /* 0x0000000500057308 */ /* 0x000e220000001000 */
[----:B------:R-:W-:Y:S01]  /*1d70*/  FSETP.GEU.AND P0, PT, |R18|, 1.175494350822287508e-38, PT ;  /* 0x008000001200780b */ /* 0x000fe20003f0e200 */
[----:B------:R-:W-:Y:S01]  /*1d80*/  @!P4 FMUL R10, R10, 16777216 ;  /* 0x4b8000000a0ac820 */ /* 0x000fe20000400000 */
[----:B------:R-:W-:Y:S01]  /*1d90*/  FSEL R30, R11, R30, P1 ;  /* 0x0000001e0b1e7208 */ /* 0x000fe20000800000 */
[----:B------:R-:W-:Y:S01]  /*1da0*/  @!P4 FMUL R29, R29, 16777216 ;  /* 0x4b8000001d1dc820 */ /* 0x000fe20000400000 */
[----:B------:R-:W-:Y:S01]  /*1db0*/  FSEL R7, R7, R18, P1 ;  /* 0x0000001207077208 */ /* 0x000fe20000800000 */
[----:B------:R-:W-:Y:S01]  /*1dc0*/  FADD R11, R31, R18 ;  /* 0x000000121f0b7221 */ /* 0x000fe20000000000 */
[----:B------:R-:W-:Y:S01]  /*1dd0*/  FMUL R8, R27, R8 ;  /* 0x000000081b087220 */ /* 0x000fe20000400000 */
[----:B------:R-:W1:Y:S01]  /*1de0*/  MUFU.RCP R10, R10 ;  /* 0x0000000a000a7308 */ /* 0x000e620000001000 */
[----:B------:R-:W-:Y:S01]  /*1df0*/  FMUL R20, R31, 0.25 ;  /* 0x3e8000001f147820 */ /* 0x000fe20000400000 */
[C---:B------:R-:W-:Y:S01]  /*1e00*/  FADD R22, R32.reuse, R11 ;  /* 0x0000000b20167221 */ /* 0x040fe20000000000 */
[C---:B------:R-:W-:Y:S01]  /*1e10*/  FMUL R16, R11.reuse, 0.25 ;  /* 0x3e8000000b107820 */ /* 0x040fe20000400000 */
[----:B------:R-:W-:Y:S01]  /*1e20*/  FSETP.GT.AND P1, PT, |R11|, 8.50705917302346158658e+37, PT ;  /* 0x7e8000000b00780b */ /* 0x000fe20003f24200 */
[----:B------:R-:W-:Y:S01]  /*1e30*/  FMUL R17, R32, 0.25 ;  /* 0x3e80000020117820 */ /* 0x000fe20000400000 */
[----:B------:R-:W-:Y:S01]  /*1e40*/  @!P0 FMUL R7, R7, 16777216 ;  /* 0x4b80000007078820 */ /* 0x000fe20000400000 */
[----:B0-----:R-:W-:Y:S01]  /*1e50*/  FMUL R5, R5, R28 ;  /* 0x0000001c05057220 */ /* 0x001fe20000400000 */
[----:B------:R-:W-:Y:S01]  /*1e60*/  @!P0 FMUL R30, R30, 16777216 ;  /* 0x4b8000001e1e8820 */ /* 0x000fe20000400000 */
[----:B------:R-:W-:Y:S01]  /*1e70*/  FSETP.NEU.AND P0, PT, R9, RZ, PT ;  /* 0x000000ff0900720b */ /* 0x000fe20003f0d000 */
[----:B------:R-:W-:Y:S01]  /*1e80*/  FADD R19, R33, R22 ;  /* 0x0000001621137221 */ /* 0x000fe20000000000 */
[----:B------:R-:W-:Y:S01]  /*1e90*/  FSETP.GEU.AND P4, PT, |R11|, 1.175494350822287508e-38, PT ;  /* 0x008000000b00780b */ /* 0x000fe20003f8e200 */
[----:B------:R-:W0:Y:S01]  /*1ea0*/  MUFU.RCP R7, R7 ;  /* 0x0000000700077308 */ /* 0x000e220000001000 */
[----:B------:R-:W-:Y:S01]  /*1eb0*/  FSEL R5, R5, RZ, P3 ;  /* 0x000000ff05057208 */ /* 0x000fe20001800000 */
[----:B------:R-:W-:Y:S01]  /*1ec0*/  BAR.SYNC.DEFER_BLOCKING 0x0 ;  /* 0x0000000000007b1d */ /* 0x000fe20000010000 */
[----:B-1----:R-:W-:Y:S01]  /*1ed0*/  FMUL R10, R10, R29 ;  /* 0x0000001d0a0a7220 */ /* 0x002fe20000400000 */
[----:B------:R-:W-:Y:S01]  /*1ee0*/  FSETP.GT.AND P2, PT, |R22|, 8.50705917302346158658e+37, PT ;  /* 0x7e8000001600780b */ /* 0x000fe20003f44200 */
[----:B------:R-:W-:-:S02]  /*1ef0*/  IMAD.SHL.U32 R51, R51, 0x40, RZ ;  /* 0x0000004033337824 */ /* 0x000fc400078e00ff */
[----:B------:R-:W-:Y:S01]  /*1f00*/  FFMA R44, R44, R5, R43 ;  /* 0x000000052c2c7223 */ /* 0x000fe2000000002b */
[----:B------:R-:W-:Y:S01]  /*1f10*/  FFMA R8, R5, R8, R36 ;  /* 0x0000000805087223 */ /* 0x000fe20000000024 */
[----:B------:R-:W-:Y:S02]  /*1f20*/  FSEL R10, R10, RZ, P0 ;  /* 0x000000ff0a0a7208 */ /* 0x000fe40000000000 */
[----:B------:R-:W-:Y:S01]  /*1f30*/  FADD R45, R45, -R44 ;  /* 0x8000002c2d2d7221 */ /* 0x000fe20000000000 */
[----:B------:R-:W-:Y:S01]  /*1f40*/  FSEL R31, R20, R31, P1 ;  /* 0x0000001f141f7208 */ /* 0x000fe20000800000 */
[----:B------:R-:W-:Y:S01]  /*1f50*/  FADD R37, R37, R8 ;  /* 0x0000000825257221 */ /* 0x000fe20000000000 */
[----:B------:R-:W-:Y:S01]  /*1f60*/  FSEL R16, R16, R11, P1 ;  /* 0x0000000b10107208 */ /* 0x000fe20000800000 */
[C---:B------:R-:W-:Y:S01]  /*1f70*/  FMUL R5, R45.reuse, R45 ;  /* 0x0000002d2d057220 */ /* 0x040fe20000400000 */
[----:B------:R-:W-:Y:S01]  /*1f80*/  FFMA R45, R45, R10, R44 ;  /* 0x0000000a2d2d7223 */ /* 0x000fe2000000002c */
[C---:B------:R-:W-:Y:S01]  /*1f90*/  FSETP.GT.AND P1, PT, |R19|.reuse, 8.50705917302346158658e+37, PT ;  /* 0x7e8000001300780b */ /* 0x040fe20003f24200 */
[----:B------:R-:W-:Y:S01]  /*1fa0*/  FMUL R8, R19, 0.25 ;  /* 0x3e80000013087820 */ /* 0x000fe20000400000 */
[----:B------:R-:W-:Y:S01]  /*1fb0*/  FMUL R5, R6, R5 ;  /* 0x0000000506057220 */ /* 0x000fe20000400000 */
[----:B------:R-:W-:Y:S01]  /*1fc0*/  FMUL R6, R33, 0.25 ;  /* 0x3e80000021067820 */ /* 0x000fe20000400000 */
[----:B------:R-:W-:Y:S01]  /*1fd0*/  FSETP.GEU.AND P3, PT, |R22|, 1.175494350822287508e-38, PT ;  /* 0x008000001600780b */ /* 0x000fe20003f6e200 */
[----:B------:R-:W-:Y:S01]  /*1fe0*/  FADD R46, R46, -R45 ;  /* 0x8000002d2e2e7221 */ /* 0x000fe20000000000 */
[----:B------:R-:W-:Y:S01]  /*1ff0*/  FSEL R32, R17, R32, P2 ;  /* 0x0000002011207208 */ /* 0x000fe20001000000 */
[----:B------:R-:W-:Y:S01]  /*2000*/  FMUL R17, R22, 0.25 ;  /* 0x3e80000016117820 */ /* 0x000fe20000400000 */
[----:B------:R-:W-:Y:S01]  /*2010*/  FSEL R33, R6, R33, P1 ;  /* 0x0000002106217208 */ /* 0x000fe20000800000 */
[----:B------:R-:W-:Y:S01]  /*2020*/  FMUL R6, R46, R46 ;  /* 0x0000002e2e067220 */ /* 0x000fe20000400000 */
[----:B------:R-:W-:Y:S01]  /*2030*/  @!P4 FMUL R16, R16, 16777216 ;  /* 0x4b8000001010c820 */ /* 0x000fe20000400000 */
[----:B------:R-:W-:Y:S01]  /*2040*/  FSETP.GEU.AND P0, PT, |R19|, 1.175494350822287508e-38, PT ;  /* 0x008000001300780b */ /* 0x000fe20003f0e200 */
[----:B------:R-:W-:Y:S01]  /*2050*/  FFMA R5, R10, R5, R37 ;  /* 0x000000050a057223 */ /* 0x000fe20000000025 */
[----:B------:R-:W-:Y:S01]  /*2060*/  FSEL R17, R17, R22, P2 ;  /* 0x0000001611117208 */ /* 0x000fe20001000000 */
[----:B------:R-:W-:Y:S01]  /*2070*/  FMUL R6, R9, R6 ;  /* 0x0000000609067220 */ /* 0x000fe20000400000 */
[----:B------:R-:W-:Y:S01]  /*2080*/  FADD R9, R34, R19 ;  /* 0x0000001322097221 */ /* 0x000fe20000000000 */
[----:B------:R-:W1:Y:S01]  /*2090*/  MUFU.RCP R16, R16 ;  /* 0x0000001000107308 */ /* 0x000e620000001000 */
[----:B------:R-:W-:Y:S01]  /*20a0*/  @!P3 FMUL R32, R32, 16777216 ;  /* 0x4b8000002020b820 */ /* 0x000fe20000400000 */
[----:B------:R-:W-:Y:S01]  /*20b0*/  @!P3 FMUL R17, R17, 16777216 ;  /* 0x4b8000001111b820 */ /* 0x000fe20000400000 */
[----:B------:R-:W-:Y:S01]  /*20c0*/  FSEL R8, R8, R19, P1 ;  /* 0x0000001308087208 */ /* 0x000fe20000800000 */
[C---:B------:R-:W-:Y:S01]  /*20d0*/  FMUL R10, R9.reuse, 0.25 ;  /* 0x3e800000090a7820 */ /* 0x040fe20000400000 */
[----:B------:R-:W-:Y:S01]  /*20e0*/  FSETP.GEU.AND P3, PT, |R9|, 1.175494350822287508e-38, PT ;  /* 0x008000000900780b */ /* 0x000fe20003f6e200 */
[----:B0-----:R-:W-:Y:S01]  /*20f0*/  FMUL R7, R7, R30 ;  /* 0x0000001e07077220 */ /* 0x001fe20000400000 */
[----:B------:R-:W-:Y:S01]  /*2100*/  FSETP.GT.AND P1, PT, |R9|, 8.50705917302346158658e+37, PT ;  /* 0x7e8000000900780b */ /* 0x000fe20003f24200 */
[----:B------:R-:W0:Y:S01]  /*2110*/  MUFU.RCP R17, R17 ;  /* 0x0000001100117308 */ /* 0x000e220000001000 */
[----:B------:R-:W-:Y:S01]  /*2120*/  FSETP.NEU.AND P2, PT, R18, RZ, PT ;  /* 0x000000ff1200720b */ /* 0x000fe20003f4d000 */
[----:B------:R-:W-:Y:S01]  /*2130*/  @!P0 FMUL R8, R8, 16777216 ;  /* 0x4b80000008088820 */ /* 0x000fe20000400000 */
[----:B------:R-:W-:Y:S01]  /*2140*/  FSEL R10, R10, R9, P1 ;  /* 0x000000090a0a7208 */ /* 0x000fe20000800000 */
[----:B------:R-:W2:Y:S01]  /*2150*/  SHFL.BFLY PT, R20, R9, 0x10, 0x1f ;  /* 0x0e001f0009147f89 */ /* 0x000ea200000e0000 */
[----:B------:R-:W-:Y:S01]  /*2160*/  @!P4 FMUL R31, R31, 16777216 ;  /* 0x4b8000001f1fc820 */ /* 0x000fe20000400000 */
[----:B------:R-:W-:Y:S01]  /*2170*/  FSEL R7, R7, RZ, P2 ;  /* 0x000000ff07077208 */ /* 0x000fe20001000000 */
[----:B------:R-:W-:Y:S01]  /*2180*/  FADD R38, R38, R5 ;  /* 0x0000000526267221 */ /* 0x000fe20000000000 */
[----:B------:R-:W-:Y:S01]  /*2190*/  FSETP.NEU.AND P2, PT, R11, RZ, PT ;  /* 0x000000ff0b00720b */ /* 0x000fe20003f4d000 */
[----:B-1----:R-:W-:Y:S01]  /*21a0*/  FMUL R16, R16, R31 ;  /* 0x0000001f10107220 */ /* 0x002fe20000400000 */
[----:B------:R-:W-:Y:S01]  /*21b0*/  @!P3 FMUL R10, R10, 16777216 ;  /* 0x4b8000000a0ab820 */ /* 0x000fe20000400000 */
[----:B------:R-:W-:Y:S01]  /*21c0*/  FFMA R46, R46, R7, R45 ;  /* 0x000000072e2e7223 */ /* 0x000fe2000000002d */
[----:B------:R-:W1:Y:S01]  /*21d0*/  MUFU.RCP R8, R8 ;  /* 0x0000000800087308 */ /* 0x000e620000001000 */
[----:B------:R-:W-:Y:S01]  /*21e0*/  FFMA R6, R7, R6, R38 ;  /* 0x0000000607067223 */ /* 0x000fe20000000026 */
[----:B------:R-:W-:Y:S01]  /*21f0*/  FMUL R7, R34, 0.25 ;  /* 0x3e80000022077820 */ /* 0x000fe20000400000 */
[----:B------:R-:W-:Y:S01]  /*2200*/  FSEL R16, R16, RZ, P2 ;  /* 0x000000ff10107208 */ /* 0x000fe20001000000 */
[--C-:B------:R-:W-:Y:S01]  /*2210*/  FADD R47, R47, -R46.reuse ;  /* 0x8000002e2f2f7221 */ /* 0x100fe20000000000 */
[----:B0-----:R-:W-:Y:S01]  /*2220*/  FMUL R17, R17, R32 ;  /* 0x0000002011117220 */ /* 0x001fe20000400000 */
[----:B------:R-:W-:Y:S01]  /*2230*/  FSETP.NEU.AND P2, PT, R22, RZ, PT ;  /* 0x000000ff1600720b */ /* 0x000fe20003f4d000 */
[----:B------:R-:W-:Y:S01]  /*2240*/  @!P0 FMUL R33, R33, 16777216 ;  /* 0x4b80000021218820 */ /* 0x000fe20000400000 */
[----:B------:R-:W0:Y:S01]  /*2250*/  MUFU.RCP R10, R10 ;  /* 0x0000000a000a7308 */ /* 0x000e220000001000 */
[----:B------:R-:W-:Y:S01]  /*2260*/  FMUL R5, R47, R47 ;  /* 0x0000002f2f057220 */ /* 0x000fe20000400000 */
[----:B------:R-:W-:Y:S01]  /*2270*/  FSEL R7, R7, R34, P1 ;  /* 0x0000002207077208 */ /* 0x000fe20000800000 */
[----:B------:R-:W-:Y:S01]  /*2280*/  FFMA R47, R47, R16, R46 ;  /* 0x000000102f2f7223 */ /* 0x000fe2000000002e */
[----:B------:R-:W-:Y:S01]  /*2290*/  FSEL R17, R17, RZ, P2 ;  /* 0x000000ff11117208 */ /* 0x000fe20001000000 */
[----:B------:R-:W-:Y:S01]  /*22a0*/  FADD R39, R39, R6 ;  /* 0x0000000627277221 */ /* 0x000fe20000000000 */
[----:B------:R-:W-:Y:S01]  /*22b0*/  FMUL R5, R18, R5 ;  /* 0x0000000512057220 */ /* 0x000fe20000400000 */
[--C-:B------:R-:W-:Y:S01]  /*22c0*/  FADD R48, R48, -R47.reuse ;  /* 0x8000002f30307221 */ /* 0x100fe20000000000 */
[----:B------:R-:W-:Y:S01]  /*22d0*/  @!P3 FMUL R7, R7, 16777216 ;  /* 0x4b8000000707b820 */ /* 0x000fe20000400000 */
[----:B-1----:R-:W-:Y:S01]  /*22e0*/  FMUL R8, R8, R33 ;  /* 0x0000002108087220 */ /* 0x002fe20000400000 */
[----:B------:R-:W-:Y:S01]  /*22f0*/  FSETP.NEU.AND P0, PT, R19, RZ, PT ;  /* 0x000000ff1300720b */ /* 0x000fe20003f0d000 */
[----:B------:R-:W-:Y:S01]  /*2300*/  FFMA R6, R48, R17, R47 ;  /* 0x0000001130067223 */ /* 0x000fe2000000002f */
[----:B------:R-:W-:Y:S01]  /*2310*/  FFMA R5, R16, R5, R39 ;  /* 0x0000000510057223 */ /* 0x000fe20000000027 */
[----:B------:R-:W-:Y:S01]  /*2320*/  FMUL R48, R48, R48 ;  /* 0x0000003030307220 */ /* 0x000fe20000400000 */
[----:B------:R-:W-:Y:S01]  /*2330*/  FSEL R8, R8, RZ, P0 ;  /* 0x000000ff08087208 */ /* 0x000fe20000000000 */
[----:B0-----:R-:W-:Y:S01]  /*2340*/  FMUL R10, R10, R7 ;  /* 0x000000070a0a7220 */ /* 0x001fe20000400000 */
[----:B--2---:R-:W-:Y:S01]  /*2350*/  FADD R7, R9, R20 ;  /* 0x0000001409077221 */ /* 0x004fe20000000000 */
[--C-:B------:R-:W-:Y:S01]  /*2360*/  FADD R49, R49, -R6.reuse ;  /* 0x8000000631317221 */ /* 0x100fe20000000000 */
[----:B------:R-:W-:Y:S01]  /*2370*/  FADD R40, R40, R5 ;  /* 0x0000000528287221 */ /* 0x000fe20000000000 */
[----:B------:R-:W-:Y:S01]  /*2380*/  FMUL R48, R11, R48 ;  /* 0x000000300b307220 */ /* 0x000fe20000400000 */
[----:B------:R-:W-:Y:S01]  /*2390*/  FSETP.NEU.AND P1, PT, R9, RZ, PT ;  /* 0x000000ff0900720b */ /* 0x000fe20003f2d000 */
[----:B------:R-:W-:Y:S01]  /*23a0*/  FFMA R5, R49, R8, R6 ;  /* 0x0000000831057223 */ /* 0x000fe20000000006 */
[C---:B------:R-:W-:Y:S01]  /*23b0*/  FSETP.GEU.AND P2, PT, |R7|.reuse, 1.175494350822287508e-38, PT ;  /* 0x008000000700780b */ /* 0x040fe20003f4e200 */
[----:B------:R-:W-:Y:S01]  /*23c0*/  FMUL R6, R7, 0.25 ;  /* 0x3e80000007067820 */ /* 0x000fe20000400000 */
[----:B------:R-:W-:Y:S01]  /*23d0*/  FFMA R40, R17, R48, R40 ;  /* 0x0000003011287223 */ /* 0x000fe20000000028 */
[----:B------:R-:W-:Y:S01]  /*23e0*/  FMUL R49, R49, R49 ;  /* 0x0000003131317220 */ /* 0x000fe20000400000 */
[----:B------:R-:W-:Y:S01]  /*23f0*/  FSETP.GT.AND P0, PT, |R7|, 8.50705917302346158658e+37, PT ;  /* 0x7e8000000700780b */ /* 0x000fe20003f04200 */
[--C-:B------:R-:W-:Y:S01]  /*2400*/  FADD R50, R50, -R5.reuse ;  /* 0x8000000532327221 */ /* 0x100fe20000000000 */
[----:B------:R-:W-:Y:S01]  /*2410*/  FSEL R10, R10, RZ, P1 ;  /* 0x000000ff0a0a7208 */ /* 0x000fe20000800000 */
[----:B------:R-:W-:Y:S01]  /*2420*/  FADD R41, R41, R40 ;  /* 0x0000002829297221 */ /* 0x000fe20000000000 */
[----:B------:R-:W-:Y:S01]  /*2430*/  FMUL R49, R22, R49 ;  /* 0x0000003116317220 */ /* 0x000fe20000400000 */
[----:B------:R-:W-:Y:S01]  /*2440*/  FSEL R11, R6, R7, P0 ;  /* 0x00000007060b7208 */ /* 0x000fe20000000000 */
[----:B------:R-:W0:Y:S01]  /*2450*/  SHFL.BFLY PT, R16, R7, 0x8, 0x1f ;  /* 0x0d001f0007107f89 */ /* 0x000e2200000e0000 */
[----:B------:R-:W-:Y:S01]  /*2460*/  FFMA R5, R50, R10, R5 ;  /* 0x0000000a32057223 */ /* 0x000fe20000000005 */
[----:B------:R-:W-:Y:S01]  /*2470*/  FFMA R41, R8, R49, R41 ;  /* 0x0000003108297223 */ /* 0x000fe20000000029 */
[----:B------:R-:W-:Y:S01]  /*2480*/  FMUL R50, R50, R50 ;  /* 0x0000003232327220 */ /* 0x000fe20000400000 */
[----:B------:R-:W-:-:S02]  /*2490*/  @!P2 FMUL R11, R11, 16777216 ;  /* 0x4b8000000b0ba820 */ /* 0x000fc40000400000 */
[----:B------:R-:W-:Y:S01]  /*24a0*/  FADD R41, R42, R41 ;  /* 0x000000292a297221 */ /* 0x000fe20000000000 */
[----:B------:R-:W1:Y:S01]  /*24b0*/  SHFL.BFLY PT, R6, R5, 0x10, 0x1f ;  /* 0x0e001f0005067f89 */ /* 0x000e6200000e0000 */
[----:B------:R-:W-:Y:S01]  /*24c0*/  FMUL R50, R19, R50 ;  /* 0x0000003213327220 */ /* 0x000fe20000400000 */
[----:B------:R-:W-:Y:S01]  /*24d0*/  @P0 FMUL R20, R20, 0.25 ;  /* 0x3e80000014140820 */ /* 0x000fe20000400000 */
[----:B------:R-:W2:Y:S01]  /*24e0*/  MUFU.RCP R11, R11 ;  /* 0x0000000b000b7308 */ /* 0x000ea20000001000 */
[----:B------:R-:W-:Y:S01]  /*24f0*/  FSETP.NEU.AND P0, PT, R7, RZ, PT ;  /* 0x000000ff0700720b */ /* 0x000fe20003f0d000 */
[----:B------:R-:W-:Y:S01]  /*2500*/  FFMA R41, R10, R50, R41 ;  /* 0x000000320a297223 */ /* 0x000fe20000000029 */
[----:B------:R-:W-:Y:S01]  /*2510*/  @!P2 FMUL R20, R20, 16777216 ;  /* 0x4b8000001414a820 */ /* 0x000fe20000400000 */
[----:B------:R-:W-:-:S03]  /*2520*/  ISETP.GE.AND P2, PT, R0, 0x80, PT ;  /* 0x000000800000780c */ /* 0x000fc60003f46270 */
[----:B------:R-:W3:Y:S01]  /*2530*/  SHFL.BFLY PT, R8, R41, 0x10, 0x1f ;  /* 0x0e001f0029087f89 */ /* 0x000ee200000e0000 */
[----:B0-----:R-:W-:Y:S01]  /*2540*/  FADD R17, R7, R16 ;  /* 0x0000001007117221 */ /* 0x001fe20000000000 */
[----:B--2---:R-:W-:-:S03]  /*2550*/  FMUL R20, R11, R20 ;  /* 0x000000140b147220 */ /* 0x004fc60000400000 */
[C---:B------:R-:W-:Y:S01]  /*2560*/  FMUL R10, R17.reuse, 0.25 ;  /* 0x3e800000110a7820 */ /* 0x040fe20000400000 */
[----:B------:R-:W-:Y:S02]  /*2570*/  FSETP.GEU.AND P1, PT, |R17|, 1.175494350822287508e-38, PT ;  /* 0x008000001100780b */ /* 0x000fe40003f2e200 */
[----:B------:R-:W-:Y:S01]  /*2580*/  FSEL R20, R20, RZ, P0 ;  /* 0x000000ff14147208 */ /* 0x000fe20000000000 */
[----:B-1----:R-:W-:Y:S01]  /*2590*/  FADD R6, -R5, R6 ;  /* 0x0000000605067221 */ /* 0x002fe20000000100 */
[----:B------:R-:W-:-:S03]  /*25a0*/  FSETP.GT.AND P0, PT, |R17|, 8.50705917302346158658e+37, PT ;  /* 0x7e8000001100780b */ /* 0x000fc60003f04200 */
[C---:B------:R-:W-:Y:S01]  /*25b0*/  FFMA R5, R6.reuse, R20, R5 ;  /* 0x0000001406057223 */ /* 0x040fe20000000005 */
[----:B------:R-:W-:Y:S01]  /*25c0*/  FMUL R6, R6, R6 ;  /* 0x0000000606067220 */ /* 0x000fe20000400000 */
[----:B------:R-:W-:-:S03]  /*25d0*/  FSEL R10, R10, R17, P0 ;  /* 0x000000110a0a7208 */ /* 0x000fc60000000000 */
[----:B------:R-:W-:Y:S01]  /*25e0*/  FMUL R6, R9, R6 ;  /* 0x0000000609067220 */ /* 0x000fe20000400000 */
[----:B---3--:R-:W-:Y:S01]  /*25f0*/  FADD R41, R41, R8 ;  /* 0x0000000829297221 */ /* 0x008fe20000000000 */
[----:B------:R-:W-:Y:S01]  /*2600*/  @!P1 FMUL R10, R10, 16777216 ;  /* 0x4b8000000a0a9820 */ /* 0x000fe20000400000 */
[----:B------:R-:W0:Y:S02]  /*2610*/  SHFL.BFLY PT, R8, R5, 0x8, 0x1f ;  /* 0x0d001f0005087f89 */ /* 0x000e2400000e0000 */
[----:B------:R-:W-:Y:S01]  /*2620*/  FFMA R6, R20, R6, R41 ;  /* 0x0000000614067223 */ /* 0x000fe20000000029 */
[----:B------:R-:W1:Y:S01]  /*2630*/  MUFU.RCP R11, R10 ;  /* 0x0000000a000b7308 */ /* 0x000e620000001000 */
[----:B------:R-:W-:Y:S01]  /*2640*/  @P0 FMUL R16, R16, 0.25 ;  /* 0x3e80000010100820 */ /* 0x000fe20000400000 */
[----:B------:R-:W-:Y:S02]  /*2650*/  FSETP.NEU.AND P0, PT, R17, RZ, PT ;  /* 0x000000ff1100720b */ /* 0x000fe40003f0d000 */
[----:B------:R-:W2:Y:S01]  /*2660*/  SHFL.BFLY PT, R9, R6, 0x8, 0x1f ;  /* 0x0d001f0006097f89 */ /* 0x000ea200000e0000 */
[----:B------:R-:W-:Y:S01]  /*2670*/  @!P1 FMUL R16, R16, 16777216 ;  /* 0x4b80000010109820 */ /* 0x000fe20000400000 */
[----:B------:R-:W-:-:S02]  /*2680*/  ISETP.GE.U32.AND P1, PT, R15, 0x8, PT ;  /* 0x000000080f00780c */ /* 0x000fc40003f26070 */
[----:B------:R-:W-:Y:S01]  /*2690*/  SHF.R.U32.HI R15, RZ, 0x3, R15 ;  /* 0x00000003ff0f7819 */ /* 0x000fe2000001160f */
[----:B-1----:R-:W-:-:S05]  /*26a0*/  FMUL R11, R11, R16 ;  /* 0x000000100b0b7220 */ /* 0x002fca0000400000 */
[----:B------:R-:W-:Y:S01]  /*26b0*/  FSEL R11, R11, RZ, P0 ;  /* 0x000000ff0b0b7208 */ /* 0x000fe20000000000 */
[----:B0-----:R-:W-:-:S04]  /*26c0*/  FADD R8, -R5, R8 ;  /* 0x0000000805087221 */ /* 0x001fc80000000100 */
[C---:B------:R-:W-:Y:S01]  /*26d0*/  FMUL R16, R8.reuse, R8 ;  /* 0x0000000808107220 */ /* 0x040fe20000400000 */
[----:B------:R-:W-:Y:S01]  /*26e0*/  FFMA R10, R8, R11, R5 ;  /* 0x0000000b080a7223 */ /* 0x000fe20000000005 */
[----:B--2---:R-:W-:Y:S02]  /*26f0*/  FADD R6, R6, R9 ;  /* 0x0000000906067221 */ /* 0x004fe40000000000 */
[----:B------:R-:W-:Y:S01]  /*2700*/  FMUL R16, R7, R16 ;  /* 0x0000001007107220 */ /* 0x000fe20000400000 */
[----:B------:R-:W-:-:S03]  /*2710*/  LOP3.LUT R7, R51, 0x3c, R14, 0xf8, !PT ;  /* 0x0000003c33077812 */ /* 0x000fc600078ef80e */
[----:B------:R-:W-:Y:S02]  /*2720*/  FFMA R16, R11, R16, R6 ;  /* 0x000000100b107223 */ /* 0x000fe40000000006 */
[----:B------:R-:W-:Y:S04]  /*2730*/  @!P1 STS [R7+UR4+0x400], R17 ;  /* 0x0004001107009988 */ /* 0x000fe80008000804 */
[----:B------:R-:W-:Y:S04]  /*2740*/  @!P1 STS [R7+UR4], R10 ;  /* 0x0000000a07009988 */ /* 0x000fe80008000804 */
[----:B------:R-:W-:Y:S01]  /*2750*/  @!P1 STS [R7+UR4+0x200], R16 ;  /* 0x0002001007009988 */ /* 0x000fe20008000804 */
[----:B------:R-:W-:Y:S06]  /*2760*/  BAR.SYNC.DEFER_BLOCKING 0x0 ;  /* 0x0000000000007b1d */ /* 0x000fec0000010000 */
[----:B------:R-:W0:Y:S04]  /*2770*/  @!P2 LDS R3, [R13+UR4+0x400] ;  /* 0x000400040d03a984 */ /* 0x000e280008000800 */
[----:B------:R-:W-:Y:S04]  /*2780*/  @!P2 LDS R4, [R13+UR4] ;  /* 0x000000040d04a984 */ /* 0x000fe80008000800 */
[----:B------:R-:W1:Y:S04]  /*2790*/  @!P2 LDS R2, [R13+UR4+0x200] ;  /* 0x000200040d02a984 */ /* 0x000e680008000800 */
[----:B0-----:R-:W0:Y:S04]  /*27a0*/  SHFL.BFLY PT, R6, R3, 0x8, 0x1f ;  /* 0x0d001f0003067f89 */ /* 0x001e2800000e0000 */
[----:B-1----:R-:W1:Y:S01]  /*27b0*/  SHFL.BFLY PT, R7, R2, 0x8, 0x1f ;  /* 0x0d001f0002077f89 */ /* 0x002e6200000e0000 */
[----:B0-----:R-:W-:-:S04]  /*27c0*/  FADD R8, R3, R6 ;  /* 0x0000000603087221 */ /* 0x001fc80000000000 */
[C---:B------:R-:W-:Y:S01]  /*27d0*/  FMUL R5, R8.reuse, 0.25 ;  /* 0x3e80000008057820 */ /* 0x040fe20000400000 */
[C---:B------:R-:W-:Y:S01]  /*27e0*/  FSETP.GEU.AND P1, PT, |R8|.reuse, 1.175494350822287508e-38, PT ;  /* 0x008000000800780b */ /* 0x040fe20003f2e200 */
[----:B------:R-:W0:Y:S01]  /*27f0*/  SHFL.BFLY PT, R11, R8, 0x4, 0x1f ;  /* 0x0c801f00080b7f89 */ /* 0x000e2200000e0000 */
[----:B------:R-:W-:Y:S01]  /*2800*/  FSETP.GT.AND P0, PT, |R8|, 8.50705917302346158658e+37, PT ;  /* 0x7e8000000800780b */ /* 0x000fe20003f04200 */
[----:B-1----:R-:W-:-:S03]  /*2810*/  FADD R7, R2, R7 ;  /* 0x0000000702077221 */ /* 0x002fc60000000000 */
[----:B------:R-:W-:Y:S02]  /*2820*/  FSEL R9, R5, R8, P0 ;  /* 0x0000000805097208 */ /* 0x000fe40000000000 */
[----:B------:R-:W1:Y:S05]  /*2830*/  SHFL.BFLY PT, R5, R4, 0x8, 0x1f ;  /* 0x0d001f0004057f89 */ /* 0x000e6a00000e0000 */
[----:B------:R-:W-:Y:S02]  /*2840*/  @!P1 FMUL R9, R9, 16777216 ;  /* 0x4b80000009099820 */ /* 0x000fe40000400000 */
[----:B------:R-:W-:-:S04]  /*2850*/  @P0 FMUL R6, R6, 0.25 ;  /* 0x3e80000006060820 */ /* 0x000fc80000400000 */
[----:B------:R-:W2:Y:S01]  /*2860*/  MUFU.RCP R9, R9 ;  /* 0x0000000900097308 */ /* 0x000ea20000001000 */
[----:B------:R-:W-:Y:S01]  /*2870*/  @!P1 FMUL R6, R6, 16777216 ;  /* 0x4b80000006069820 */ /* 0x000fe20000400000 */
[C---:B------:R-:W-:Y:S01]  /*2880*/  FSETP.NEU.AND P1, PT, R8.reuse, RZ, PT ;  /* 0x000000ff0800720b */ /* 0x040fe20003f2d000 */
[----:B0-----:R-:W-:-:S04]  /*2890*/  FADD R16, R8, R11 ;  /* 0x0000000b08107221 */ /* 0x001fc80000000000 */
[C---:B------:R-:W-:Y:S01]  /*28a0*/  FMUL R17, R16.reuse, 0.25 ;  /* 0x3e80000010117820 */ /* 0x040fe20000400000 */
[----:B------:R-:W-:Y:S01]  /*28b0*/  FSETP.GEU.AND P2, PT, |R16|, 1.175494350822287508e-38, PT ;  /* 0x008000001000780b */ /* 0x000fe20003f4e200 */
[----:B-1----:R-:W-:Y:S01]  /*28c0*/  FADD R5, -R4, R5 ;  /* 0x0000000504057221 */ /* 0x002fe20000000100 */
[----:B------:R-:W-:Y:S01]  /*28d0*/  FSETP.GT.AND P0, PT, |R16|, 8.50705917302346158658e+37, PT ;  /* 0x7e8000001000780b */ /* 0x000fe20003f04200 */
[----:B--2---:R-:W-:Y:S02]  /*28e0*/  FMUL R6, R9, R6 ;  /* 0x0000000609067220 */ /* 0x004fe40000400000 */
[----:B------:R-:W0:Y:S01]  /*28f0*/  SHFL.BFLY PT, R9, R16, 0x2, 0x1f ;  /* 0x0c401f0010097f89 */ /* 0x000e2200000e0000 */
[----:B------:R-:W-:Y:S01]  /*2900*/  FMUL R10, R5, R5 ;  /* 0x00000005050a7220 */ /* 0x000fe20000400000 */
[----:B------:R-:W-:Y:S02]  /*2910*/  FSEL R17, R17, R16, P0 ;  /* 0x0000001011117208 */ /* 0x000fe40000000000 */
[----:B------:R-:W-:Y:S01]  /*2920*/  FSEL R6, R6, RZ, P1 ;  /* 0x000000ff06067208 */ /* 0x000fe20000800000 */
[----:B------:R-:W-:Y:S01]  /*2930*/  FMUL R10, R3, R10 ;  /* 0x0000000a030a7220 */ /* 0x000fe20000400000 */
[----:B------:R-:W-:-:S02]  /*2940*/  FSETP.NEU.AND P1, PT, R16, RZ, PT ;  /* 0x000000ff1000720b */ /* 0x000fc40003f2d000 */
[----:B------:R-:W-:Y:S01]  /*2950*/  @!P2 FMUL R17, R17, 16777216 ;  /* 0x4b8000001111a820 */ /* 0x000fe20000400000 */
[----:B------:R-:W-:Y:S01]  /*2960*/  FFMA R4, R5, R6, R4 ;  /* 0x0000000605047223 */ /* 0x000fe20000000004 */
[----:B------:R-:W-:Y:S01]  /*2970*/  FFMA R7, R6, R10, R7 ;  /* 0x0000000a06077223 */ /* 0x000fe20000000007 */
[----:B------:R-:W-:Y:S01]  /*2980*/  @P0 FMUL R11, R11, 0.25 ;  /* 0x3e8000000b0b0820 */ /* 0x000fe20000400000 */
[----:B------:R-:W1:Y:S02]  /*2990*/  MUFU.RCP R6, R17 ;  /* 0x0000001100067308 */ /* 0x000e640000001000 */
[----:B------:R-:W2:Y:S01]  /*29a0*/  SHFL.BFLY PT, R3, R4, 0x4, 0x1f ;  /* 0x0c801f0004037f89 */ /* 0x000ea200000e0000 */
[----:B------:R-:W-:-:S03]  /*29b0*/  @!P2 FMUL R11, R11, 16777216 ;  /* 0x4b8000000b0ba820 */ /* 0x000fc60000400000 */
[----:B------:R-:W3:Y:S01]  /*29c0*/  SHFL.BFLY PT, R2, R7, 0x4, 0x1f ;  /* 0x0c801f0007027f89 */ /* 0x000ee200000e0000 */
[----:B0-----:R-:W-:Y:S01]  /*29d0*/  FADD R10, R16, R9 ;  /* 0x00000009100a7221 */ /* 0x001fe20000000000 */
[----:B-1----:R-:W-:-:S03]  /*29e0*/  FMUL R6, R6, R11 ;  /* 0x0000000b06067220 */ /* 0x002fc60000400000 */
[C---:B------:R-:W-:Y:S01]  /*29f0*/  FMUL R11, R10.reuse, 0.25 ;  /* 0x3e8000000a0b7820 */ /* 0x040fe20000400000 */
[C---:B------:R-:W-:Y:S01]  /*2a00*/  FSETP.GEU.AND P2, PT, |R10|.reuse, 1.175494350822287508e-38, PT ;  /* 0x008000000a00780b */ /* 0x040fe20003f4e200 */
[----:B------:R-:W0:Y:S01]  /*2a10*/  SHFL.BFLY PT, R17, R10, 0x1, 0x1f ;  /* 0x0c201f000a117f89 */ /* 0x000e2200000e0000 */
[----:B------:R-:W-:Y:S02]  /*2a20*/  FSETP.GT.AND P0, PT, |R10|, 8.50705917302346158658e+37, PT ;  /* 0x7e8000000a00780b */ /* 0x000fe40003f04200 */
[----:B------:R-:W-:Y:S02]  /*2a30*/  FSEL R6, R6, RZ, P1 ;  /* 0x000000ff06067208 */ /* 0x000fe40000800000 */
[----:B------:R-:W-:Y:S01]  /*2a40*/  FSEL R11, R11, R10, P0 ;  /* 0x0000000a0b0b7208 */ /* 0x000fe20000000000 */
[----:B--2---:R-:W-:-:S04]  /*2a50*/  FADD R3, -R4, R3 ;  /* 0x0000000304037221 */ /* 0x004fc80000000100 */
[C---:B------:R-:W-:Y:S01]  /*2a60*/  FMUL R5, R3.reuse, R3 ;  /* 0x0000000303057220 */ /* 0x040fe20000400000 */
[----:B------:R-:W-:Y:S01]  /*2a70*/  FFMA R3, R3, R6, R4 ;  /* 0x0000000603037223 */ /* 0x000fe20000000004 */
[----:B---3--:R-:W-:Y:S01]  /*2a80*/  FADD R7, R7, R2 ;  /* 0x0000000207077221 */ /* 0x008fe20000000000 */
[----:B------:R-:W-:Y:S01]  /*2a90*/  @!P2 FMUL R11, R11, 16777216 ;  /* 0x4b8000000b0ba820 */ /* 0x000fe20000400000 */
[----:B------:R-:W-:Y:S01]  /*2aa0*/  FMUL R5, R8, R5 ;  /* 0x0000000508057220 */ /* 0x000fe20000400000 */
[----:B------:R-:W-:Y:S01]  /*2ab0*/  @P0 FMUL R9, R9, 0.25 ;  /* 0x3e80000009090820 */ /* 0x000fe20000400000 */
[----:B------:R-:W1:Y:S01]  /*2ac0*/  SHFL.BFLY PT, R2, R3, 0x2, 0x1f ;  /* 0x0c401f0003027f89 */ /* 0x000e6200000e0000 */
[----:B------:R-:W-:Y:S01]  /*2ad0*/  FSETP.NEU.AND P0, PT, R10, RZ, PT ;  /* 0x000000ff0a00720b */ /* 0x000fe20003f0d000 */
[----:B------:R-:W-:Y:S01]  /*2ae0*/  FFMA R5, R6, R5, R7 ;  /* 0x0000000506057223 */ /* 0x000fe20000000007 */
[----:B------:R-:W-:Y:S01]  /*2af0*/  @!P2 FMUL R9, R9, 16777216 ;  /* 0x4b8000000909a820 */ /* 0x000fe20000400000 */
[----:B------:R-:W2:Y:S01]  /*2b00*/  MUFU.RCP R6, R11 ;  /* 0x0000000b00067308 */ /* 0x000ea20000001000 */
[----:B0-----:R-:W-:-:S02]  /*2b10*/  FADD R8, R10, R17 ;  /* 0x000000110a087221 */ /* 0x001fc40000000000 */
[----:B------:R-:W0:Y:S03]  /*2b20*/  SHFL.BFLY PT, R4, R5, 0x2, 0x1f ;  /* 0x0c401f0005047f89 */ /* 0x000e2600000e0000 */
[----:B------:R-:W-:Y:S01]  /*2b30*/  FSETP.GEU.AND P1, PT, |R8|, 1.175494350822287508e-38, PT ;  /* 0x008000000800780b */ /* 0x000fe20003f2e200 */
[----:B--2---:R-:W-:Y:S01]  /*2b40*/  FMUL R6, R6, R9 ;  /* 0x0000000906067220 */ /* 0x004fe20000400000 */
[----:B------:R-:W-:-:S04]  /*2b50*/  FMUL R9, R8, 0.25 ;  /* 0x3e80000008097820 */ /* 0x000fc80000400000 */
[----:B------:R-:W-:Y:S01]  /*2b60*/  FSEL R6, R6, RZ, P0 ;  /* 0x000000ff06067208 */ /* 0x000fe20000000000 */
[----:B-1----:R-:W-:Y:S01]  /*2b70*/  FADD R2, -R3, R2 ;  /* 0x0000000203027221 */ /* 0x002fe20000000100 */
[----:B------:R-:W-:-:S03]  /*2b80*/  FSETP.GT.AND P0, PT, |R8|, 8.50705917302346158658e+37, PT ;  /* 0x7e8000000800780b */ /* 0x000fc60003f04200 */
[C---:B------:R-:W-:Y:S01]  /*2b90*/  FFMA R3, R2.reuse, R6, R3 ;  /* 0x0000000602037223 */ /* 0x040fe20000000003 */
[----:B------:R-:W-:Y:S01]  /*2ba0*/  FMUL R7, R2, R2 ;  /* 0x0000000202077220 */ /* 0x000fe20000400000 */
[----:B0-----:R-:W-:Y:S01]  /*2bb0*/  FADD R5, R5, R4 ;  /* 0x0000000405057221 */ /* 0x001fe20000000000 */
[----:B------:R-:W-:Y:S02]  /*2bc0*/  FSEL R9, R9, R8, P0 ;  /* 0x0000000809097208 */ /* 0x000fe40000000000 */
[----:B------:R-:W-:Y:S01]  /*2bd0*/  FMUL R7, R16, R7 ;  /* 0x0000000710077220 */ /* 0x000fe20000400000 */
[----:B------:R-:W0:Y:S02]  /*2be0*/  SHFL.BFLY PT, R2, R3, 0x1, 0x1f ;  /* 0x0c201f0003027f89 */ /* 0x000e2400000e0000 */
[----:B------:R-:W-:Y:S01]  /*2bf0*/  @!P1 FMUL R9, R9, 16777216 ;  /* 0x4b80000009099820 */ /* 0x000fe20000400000 */
[----:B------:R-:W-:Y:S01]  /*2c00*/  FFMA R5, R6, R7, R5 ;  /* 0x0000000706057223 */ /* 0x000fe20000000005 */
[----:B------:R-:W-:Y:S01]  /*2c10*/  @P0 FMUL R17, R17, 0.25 ;  /* 0x3e80000011110820 */ /* 0x000fe20000400000 */
[----:B------:R-:W-:Y:S01]  /*2c20*/  LOP3.LUT P0, RZ, R0, 0xf, RZ, 0xc0, !PT ;  /* 0x0000000f00ff7812 */ /* 0x000fe2000780c0ff */
[----:B------:R-:W1:Y:S02]  /*2c30*/  MUFU.RCP R6, R9 ;  /* 0x0000000900067308 */ /* 0x000e640000001000 */
[----:B------:R-:W2:Y:S01]  /*2c40*/  SHFL.BFLY PT, R4, R5, 0x1, 0x1f ;  /* 0x0c201f0005047f89 */ /* 0x000ea200000e0000 */
[----:B------:R-:W-:Y:S01]  /*2c50*/  @!P1 FMUL R17, R17, 16777216 ;  /* 0x4b80000011119820 */ /* 0x000fe20000400000 */
[----:B------:R-:W-:-:S02]  /*2c60*/  FSETP.NEU.AND P1, PT, R8, RZ, PT ;  /* 0x000000ff0800720b */ /* 0x000fc40003f2d000 */
[----:B------:R-:W-:Y:S01]  /*2c70*/  ISETP.LT.AND P0, PT, R0, 0x80, !P0 ;  /* 0x000000800000780c */ /* 0x000fe20004701270 */
[----:B-1----:R-:W-:Y:S01]  /*2c80*/  FMUL R6, R6, R17 ;  /* 0x0000001106067220 */ /* 0x002fe20000400000 */
[----:B0-----:R-:W-:-:S11]  /*2c90*/  FADD R2, -R3, R2 ;  /* 0x0000000203027221 */ /* 0x001fd60000000100 */
[----:B------:R-:W-:Y:S01]  /*2ca0*/  @P0 STS [R13+UR4+0x400], R8 ;  /* 0x000400080d000988 */ /* 0x000fe20008000804 */
[----:B------:R-:W-:Y:S01]  /*2cb0*/  FSEL R6, R6, RZ, P1 ;  /* 0x000000ff06067208 */ /* 0x000fe20000800000 */
[----:B------:R-:W-:-:S04]  /*2cc0*/  FMUL R7, R2, R2 ;  /* 0x0000000202077220 */ /* 0x000fc80000400000 */
[----:B------:R-:W-:Y:S01]  /*2cd0*/  FFMA R0, R2, R6, R3 ;  /* 0x0000000602007223 */ /* 0x000fe20000000003 */
[----:B--2---:R-:W-:Y:S01]  /*2ce0*/  FADD R5, R5, R4 ;  /* 0x0000000405057221 */ /* 0x004fe20000000000 */
[----:B------:R-:W-:Y:S01]  /*2cf0*/  FMUL R7, R10, R7 ;  /* 0x000000070a077220 */ /* 0x000fe20000400000 */
[----:B------:R-:W0:Y:S02]  /*2d00*/  LDC.64 R2, c[0x0][0x230] ;  /* 0x00008c00ff027b82 */ /* 0x000e240000000a00 */
[----:B------:R-:W-:Y:S01]  /*2d10*/  @P0 STS [R13+UR4], R0 ;  /* 0x000000000d000988 */ /* 0x000fe20008000804 */
[----:B------:R-:W-:-:S05]  /*2d20*/  FFMA R6, R6, R7, R5 ;  /* 0x0000000706067223 */ /* 0x000fca0000000005 */
[----:B------:R-:W-:Y:S01]  /*2d30*/  @P0 STS [R13+UR4+0x200], R6 ;  /* 0x000200060d000988 */ /* 0x000fe20008000804 */
[----:B------:R-:W1:Y:S08]  /*2d40*/  LDC.64 R4, c[0x0][0x238] ;  /* 0x00008e00ff047b82 */ /* 0x000e700000000a00 */
[----:B------:R-:W-:Y:S01]  /*2d50*/  BAR.SYNC.DEFER_BLOCKING 0x0 ;  /* 0x0000000000007b1d */ /* 0x000fe20000010000 */
[----:B------:R-:W-:-:S04]  /*2d60*/  LOP3.LUT P0, RZ, R15, 0x3c, R14, 0xf8, !PT ;  /* 0x0000003c0fff7812 */ /* 0x000fc8000780f80e */
[C---:B------:R-:W-:Y:S01]  /*2d70*/  ISETP.LT.AND P0, PT, R12.reuse, 0x400, !P0 ;  /* 0x000004000c00780c */ /* 0x040fe20004701270 */
[----:B0-----:R-:W-:-:S04]  /*2d80*/  IMAD.WIDE R2, R12, 0x4, R2 ;  /* 0x000000040c027825 */ /* 0x001fc800078e0202 */
[----:B-1----:R-:W-:Y:S01]  /*2d90*/  IMAD.WIDE R4, R12, 0x4, R4 ;  /* 0x000000040c047825 */ /* 0x002fe200078e0204 */
[----:B------:R-:W0:Y:S04]  /*2da0*/  LDS R7, [R51+UR4] ;  /* 0x0000000433077984 */ /* 0x000e280008000800 */
[----:B------:R-:W1:Y:S04]  /*2db0*/  LDS R9, [R51+UR4+0x200] ;  /* 0x0002000433097984 */ /* 0x000e680008000800 */
[----:B0-----:R0:W-:Y:S04]  /*2dc0*/  @P0 STG.E desc[UR6][R2.64], R7 ;  /* 0x0000000702000986 */ /* 0x0011e8000c101906 */
[----:B-1----:R0:W-:Y:S01]  /*2dd0*/  @P0 STG.E desc[UR6][R4.64], R9 ;  /* 0x0000000904000986 */ /* 0x0021e2000c101906 */
[----:B------:R-:W-:Y:S05]  /*2de0*/  @!P0 EXIT ;  /* 0x000000000000894d */ /* 0x000fea0003800000 */
[----:B------:R-:W1:Y:S01]  /*2df0*/  LDS R51, [R51+UR4+0x400] ;  /* 0x0004000433337984 */ /* 0x000e620008000800 */
[----:B0-----:R-:W0:Y:S02]  /*2e00*/  LDC.64 R2, c[0x0][0x240] ;  /* 0x00009000ff027b82 */ /* 0x001e240000000a00 */
[----:B0-----:R-:W-:-:S05]  /*2e10*/  IMAD.WIDE R12, R12, 0x4, R2 ;  /* 0x000000040c0c7825 */ /* 0x001fca00078e0202 */
[----:B-1----:R-:W-:Y:S01]  /*2e20*/  STG.E desc[UR6][R12.64], R51 ;  /* 0x000000330c007986 */ /* 0x002fe2000c101906 */
[----:B------:R-:W-:Y:S05]  /*2e30*/  EXIT ;  /* 0x000000000000794d */ /* 0x000fea0003800000 */
.L_x_2:
[----:B------:R-:W-:-:S00]  /*2e40*/  BRA `(.L_x_2) ;  /* 0xfffffffc00fc7947 */ /* 0x000fc0000383ffff */
[----:B------:R-:W-:-:S00]  /*2e50*/  NOP ;  /* 0x0000000000007918 */ /* 0x000fc00000000000 */
        /* <DEDUP_REMOVED lines=10> */
.L_x_3:


//--------------------- .nv.shared.triton_red_fused__unsafe_index_convolution_native_group_norm_34 --------------------------
	.section	.nv.shared.triton_red_fused__unsafe_index_convolution_native_group_norm_34,"aw",@nobits
	.sectionflags	@""
	.align	16
	.zero		1024


//--------------------- .nv.constant0.triton_red_fused__unsafe_index_convolution_native_group_norm_34 --------------------------
	.section	.nv.constant0.triton_red_fused__unsafe_index_convolution_native_group_norm_34,"a",@progbits
	.sectionflags	@""
	.align	4
.nv.constant0.triton_red_fused__unsafe_index_convolution_native_group_norm_34:
	.zero		592
